	.target	sm_90a

	.elftype	@"ET_EXEC"


//--------------------- .note.nv.tkinfo           --------------------------
	.section	.note.nv.tkinfo,"",@"SHT_NOTE"
	.sectionflags	@"SHF_NOTE_NV_TKINFO"
	.tkinfo
        /*0018*/ 	.word	0x00000002
        /*0030*/ 	.string	""
        /*0030*/ 	.string	"ptxas"
        /*0030*/ 	.string	"Cuda compilation tools, release 13.0, V13.0.88"
        /*0030*/ 	.string	"Build cuda_13.0.r13.0/compiler.36424714_0"
        /*0030*/ 	.string	"-arch sm_90a -m 64 "



//--------------------- .note.nv.cuinfo           --------------------------
	.section	.note.nv.cuinfo,"",@"SHT_NOTE"
	.sectionflags	@"SHF_NOTE_NV_CUINFO"
        /*0018*/ 	.short	0x0002
        /*001a*/ 	.short	0x005a
        /*001c*/ 	.short	0x0082
	.zero		2


//--------------------- .nv.info                  --------------------------
	.section	.nv.info,"",@"SHT_CUDA_INFO"
	.align	4


	//----- nvinfo : EIATTR_REGCOUNT
	.align		4
        /*0000*/ 	.byte	0x04, 0x2f
        /*0002*/ 	.short	(.L_12 - .L_11)
	.align		4
.L_11:
        /*0004*/ 	.word	index@(_ZN7cutlass13device_kernelINS_4gemm6kernel13GemmUniversalIN4cute5tupleIJiiiiEEENS1_10collective13CollectiveMmaINS1_37MainloopSm90TmaGmmaWarpSpecializedFP8ILi3ENS5_IJNS4_1CILi1EEESB_SB_EEENS1_35KernelTmaWarpSpecializedCooperativeEEENS5_IJNSA_ILi128EEENSA_ILi64EEESG_EEENS_12float_e4m3_tENS5_IJlSB_lEEESI_SJ_NS4_8TiledMMAINS4_8MMA_AtomIJNS4_4SM904GMMA30MMA_64x64x32_F32E4M3E4M3_SS_TNILNSN_7ScaleInE1ELSP_1EEEEEENS4_6LayoutINS5_IJNSA_ILi2EEESB_SB_EEENS5_IJSB_NSA_ILi0EEESV_EEEEENS5_IJNS4_10UnderscoreESY_SY_EEEEENS4_13SM90_TMA_LOADENS4_14ComposedLayoutINS4_7SwizzleILi2ELi4ELi3EEENS4_18smem_ptr_flag_bitsILi8EEENSS_INS5_IJNSA_ILi8EEESG_EEENS5_IJSG_SB_EEEEEEEvNS4_8identityES11_S1B_vS1C_EENS_8epilogue10collective6detail29Sm90TmaWarpSpecializedAdapterINS1F_15DefaultEpilogueISI_SJ_SJ_NS1E_6thread17LinearCombinationISI_Li1EffLNS1J_9ScaleType4KindE0ELNS_15FloatRoundStyleE2ESI_EENS1_15EpilogueDefaultEEEEEvvEEEEvNT_6ParamsE)
        /*0008*/ 	.word	0x000000a8


	//----- nvinfo : EIATTR_FRAME_SIZE
	.align		4
.L_12:
        /*000c*/ 	.byte	0x04, 0x11
        /*000e*/ 	.short	(.L_14 - .L_13)
	.align		4
.L_13:
        /*0010*/ 	.word	index@(_ZN7cutlass13device_kernelINS_4gemm6kernel13GemmUniversalIN4cute5tupleIJiiiiEEENS1_10collective13CollectiveMmaINS1_37MainloopSm90TmaGmmaWarpSpecializedFP8ILi3ENS5_IJNS4_1CILi1EEESB_SB_EEENS1_35KernelTmaWarpSpecializedCooperativeEEENS5_IJNSA_ILi128EEENSA_ILi64EEESG_EEENS_12float_e4m3_tENS5_IJlSB_lEEESI_SJ_NS4_8TiledMMAINS4_8MMA_AtomIJNS4_4SM904GMMA30MMA_64x64x32_F32E4M3E4M3_SS_TNILNSN_7ScaleInE1ELSP_1EEEEEENS4_6LayoutINS5_IJNSA_ILi2EEESB_SB_EEENS5_IJSB_NSA_ILi0EEESV_EEEEENS5_IJNS4_10UnderscoreESY_SY_EEEEENS4_13SM90_TMA_LOADENS4_14ComposedLayoutINS4_7SwizzleILi2ELi4ELi3EEENS4_18smem_ptr_flag_bitsILi8EEENSS_INS5_IJNSA_ILi8EEESG_EEENS5_IJSG_SB_EEEEEEEvNS4_8identityES11_S1B_vS1C_EENS_8epilogue10collective6detail29Sm90TmaWarpSpecializedAdapterINS1F_15DefaultEpilogueISI_SJ_SJ_NS1E_6thread17LinearCombinationISI_Li1EffLNS1J_9ScaleType4KindE0ELNS_15FloatRoundStyleE2ESI_EENS1_15EpilogueDefaultEEEEEvvEEEEvNT_6ParamsE)
        /*0014*/ 	.word	0x00000000


	//----- nvinfo : EIATTR_MIN_STACK_SIZE
	.align		4
.L_14:
        /*0018*/ 	.byte	0x04, 0x12
        /*001a*/ 	.short	(.L_16 - .L_15)
	.align		4
.L_15:
        /*001c*/ 	.word	index@(_ZN7cutlass13device_kernelINS_4gemm6kernel13GemmUniversalIN4cute5tupleIJiiiiEEENS1_10collective13CollectiveMmaINS1_37MainloopSm90TmaGmmaWarpSpecializedFP8ILi3ENS5_IJNS4_1CILi1EEESB_SB_EEENS1_35KernelTmaWarpSpecializedCooperativeEEENS5_IJNSA_ILi128EEENSA_ILi64EEESG_EEENS_12float_e4m3_tENS5_IJlSB_lEEESI_SJ_NS4_8TiledMMAINS4_8MMA_AtomIJNS4_4SM904GMMA30MMA_64x64x32_F32E4M3E4M3_SS_TNILNSN_7ScaleInE1ELSP_1EEEEEENS4_6LayoutINS5_IJNSA_ILi2EEESB_SB_EEENS5_IJSB_NSA_ILi0EEESV_EEEEENS5_IJNS4_10UnderscoreESY_SY_EEEEENS4_13SM90_TMA_LOADENS4_14ComposedLayoutINS4_7SwizzleILi2ELi4ELi3EEENS4_18smem_ptr_flag_bitsILi8EEENSS_INS5_IJNSA_ILi8EEESG_EEENS5_IJSG_SB_EEEEEEEvNS4_8identityES11_S1B_vS1C_EENS_8epilogue10collective6detail29Sm90TmaWarpSpecializedAdapterINS1F_15DefaultEpilogueISI_SJ_SJ_NS1E_6thread17LinearCombinationISI_Li1EffLNS1J_9ScaleType4KindE0ELNS_15FloatRoundStyleE2ESI_EENS1_15EpilogueDefaultEEEEEvvEEEEvNT_6ParamsE)
        /*0020*/ 	.word	0x00000000
.L_16:


//--------------------- .nv.compat                --------------------------
	.section	.nv.compat,"",@"SHT_CUDA_COMPAT_INFO"
	.align	4
        /*0000*/ 	.byte	0x02, 0x09, 0x01, 0x00, 0x02, 0x02, 0x04, 0x00, 0x02, 0x05, 0x05, 0x00, 0x03, 0x07, 0x01, 0x01
        /*0010*/ 	.byte	0x02, 0x03, 0x01, 0x00, 0x02, 0x06, 0x01, 0x00, 0x04, 0x0b, 0x08, 0x00, 0x00, 0x00, 0x00, 0x00
        /*0020*/ 	.byte	0x00, 0x00, 0x00, 0x00


//--------------------- .nv.info._ZN7cutlass13device_kernelINS_4gemm6kernel13GemmUniversalIN4cute5tupleIJiiiiEEENS1_10collective13CollectiveMmaINS1_37MainloopSm90TmaGmmaWarpSpecializedFP8ILi3ENS5_IJNS4_1CILi1EEESB_SB_EEENS1_35KernelTmaWarpSpecializedCooperativeEEENS5_IJNSA_ILi128EEENSA_ILi64EEESG_EEENS_12float_e4m3_tENS5_IJlSB_lEEESI_SJ_NS4_8TiledMMAINS4_8MMA_AtomIJNS4_4SM904GMMA30MMA_64x64x32_F32E4M3E4M3_SS_TNILNSN_7ScaleInE1ELSP_1EEEEEENS4_6LayoutINS5_IJNSA_ILi2EEESB_SB_EEENS5_IJSB_NSA_ILi0EEESV_EEEEENS5_IJNS4_10UnderscoreESY_SY_EEEEENS4_13SM90_TMA_LOADENS4_14ComposedLayoutINS4_7SwizzleILi2ELi4ELi3EEENS4_18smem_ptr_flag_bitsILi8EEENSS_INS5_IJNSA_ILi8EEESG_EEENS5_IJSG_SB_EEEEEEEvNS4_8identityES11_S1B_vS1C_EENS_8epilogue10collective6detail29Sm90TmaWarpSpecializedAdapterINS1F_15DefaultEpilogueISI_SJ_SJ_NS1E_6thread17LinearCombinationISI_Li1EffLNS1J_9ScaleType4KindE0ELNS_15FloatRoundStyleE2ESI_EENS1_15EpilogueDefaultEEEEEvvEEEEvNT_6ParamsE --------------------------
	.section	.nv.info._ZN7cutlass13device_kernelINS_4gemm6kernel13GemmUniversalIN4cute5tupleIJiiiiEEENS1_10collective13CollectiveMmaINS1_37MainloopSm90TmaGmmaWarpSpecializedFP8ILi3ENS5_IJNS4_1CILi1EEESB_SB_EEENS1_35KernelTmaWarpSpecializedCooperativeEEENS5_IJNSA_ILi128EEENSA_ILi64EEESG_EEENS_12float_e4m3_tENS5_IJlSB_lEEESI_SJ_NS4_8TiledMMAINS4_8MMA_AtomIJNS4_4SM904GMMA30MMA_64x64x32_F32E4M3E4M3_SS_TNILNSN_7ScaleInE1ELSP_1EEEEEENS4_6LayoutINS5_IJNSA_ILi2EEESB_SB_EEENS5_IJSB_NSA_ILi0EEESV_EEEEENS5_IJNS4_10UnderscoreESY_SY_EEEEENS4_13SM90_TMA_LOADENS4_14ComposedLayoutINS4_7SwizzleILi2ELi4ELi3EEENS4_18smem_ptr_flag_bitsILi8EEENSS_INS5_IJNSA_ILi8EEESG_EEENS5_IJSG_SB_EEEEEEEvNS4_8identityES11_S1B_vS1C_EENS_8epilogue10collective6detail29Sm90TmaWarpSpecializedAdapterINS1F_15DefaultEpilogueISI_SJ_SJ_NS1E_6thread17LinearCombinationISI_Li1EffLNS1J_9ScaleType4KindE0ELNS_15FloatRoundStyleE2ESI_EENS1_15EpilogueDefaultEEEEEvvEEEEvNT_6ParamsE,"",@"SHT_CUDA_INFO"
	.sectionflags	@""
	.align	4


	//----- nvinfo : EIATTR_CUDA_API_VERSION
	.align		4
        /*0000*/ 	.byte	0x04, 0x37
        /*0002*/ 	.short	(.L_18 - .L_17)
.L_17:
        /*0004*/ 	.word	0x00000082


	//----- nvinfo : EIATTR_KPARAM_INFO
	.align		4
.L_18:
        /*0008*/ 	.byte	0x04, 0x17
        /*000a*/ 	.short	(.L_20 - .L_19)
.L_19:
        /*000c*/ 	.word	0x00000000
        /*0010*/ 	.short	0x0000
        /*0012*/ 	.short	0x0070
        /*0014*/ 	.byte	0x00, 0xf0, 0x01, 0x10


	//----- nvinfo : EIATTR_SPARSE_MMA_MASK
	.align		4
.L_20:
        /*0018*/ 	.byte	0x03, 0x50
        /*001a*/ 	.short	0x0000


	//----- nvinfo : EIATTR_MAXREG_COUNT
	.align		4
        /*001c*/ 	.byte	0x03, 0x1b
        /*001e*/ 	.short	0x00a8


	//----- nvinfo : EIATTR_NUM_BARRIERS
	.align		4
        /*0020*/ 	.byte	0x02, 0x4c
        /*0022*/ 	.byte	0x01
	.zero		1


	//----- nvinfo : EIATTR_MERCURY_ISA_VERSION
	.align		4
        /*0024*/ 	.byte	0x03, 0x5f
        /*0026*/ 	.short	0x0101


	//----- nvinfo : EIATTR_INT_WARP_WIDE_INSTR_OFFSETS
	.align		4
        /*0028*/ 	.byte	0x04, 0x31
        /*002a*/ 	.short	(.L_22 - .L_21)


	//   ....[0]....
.L_21:
        /*002c*/ 	.word	0x00000380


	//   ....[1]....
        /*0030*/ 	.word	0x00000390


	//   ....[2]....
        /*0034*/ 	.word	0x000004a0


	//----- nvinfo : EIATTR_COOP_GROUP_MASK_REGIDS
	.align		4
.L_22:
        /*0038*/ 	.byte	0x04, 0x29
        /*003a*/ 	.short	(.L_24 - .L_23)


	//   ....[0]....
.L_23:
        /*003c*/ 	.word	0xffffffff


	//   ....[1]....
        /*0040*/ 	.word	0xffffffff


	//   ....[2]....
        /*0044*/ 	.word	0xffffffff


	//   ....[3]....
        /*0048*/ 	.word	0xffffffff


	//   ....[4]....
        /*004c*/ 	.word	0xffffffff


	//----- nvinfo : EIATTR_COOP_GROUP_INSTR_OFFSETS
	.align		4
.L_24:
        /*0050*/ 	.byte	0x04, 0x28
        /*0052*/ 	.short	(.L_26 - .L_25)


	//   ....[0]....
.L_25:
        /*0054*/ 	.word	0x00000060


	//   ....[1]....
        /*0058*/ 	.word	0x00000070


	//   ....[2]....
        /*005c*/ 	.word	0x00000130


	//   ....[3]....
        /*0060*/ 	.word	0x000002a0


	//   ....[4]....
        /*0064*/ 	.word	0x00000fc0


	//----- nvinfo : EIATTR_REG_RECONFIG
	.align		4
.L_26:
        /*0068*/ 	.byte	0x01, 0x54
	.zero		2


	//----- nvinfo : EIATTR_MBARRIER_INSTR_OFFSETS
	.align		4
        /*006c*/ 	.byte	0x04, 0x39
        /*006e*/ 	.short	(.L_28 - .L_27)


	//   ....[0]....
.L_27:
        /*0070*/ 	.word	0x00000230
        /*0074*/ 	.word	0x000000ff
        /*0078*/ 	.word	0x00000000
        /*007c*/ 	.short	0x0100
        /*007e*/ 	.byte	0x08
	.zero		1


	//   ....[1]....
        /*0080*/ 	.word	0x00000240
        /*0084*/ 	.word	0x000000ff
        /*0088*/ 	.word	0x00000018
        /*008c*/ 	.short	0x0100
        /*008e*/ 	.byte	0x08
	.zero		1


	//   ....[2]....
        /*0090*/ 	.word	0x00000250
        /*0094*/ 	.word	0x000000ff
        /*0098*/ 	.word	0x00000008
        /*009c*/ 	.short	0x0100
        /*009e*/ 	.byte	0x08
	.zero		1


	//   ....[3]....
        /*00a0*/ 	.word	0x00000260
        /*00a4*/ 	.word	0x000000ff
        /*00a8*/ 	.word	0x00000020
        /*00ac*/ 	.short	0x0100
        /*00ae*/ 	.byte	0x08
	.zero		1


	//   ....[4]....
        /*00b0*/ 	.word	0x00000270
        /*00b4*/ 	.word	0x000000ff
        /*00b8*/ 	.word	0x00000010
        /*00bc*/ 	.short	0x0100
        /*00be*/ 	.byte	0x08
	.zero		1


	//   ....[5]....
        /*00c0*/ 	.word	0x00000280
        /*00c4*/ 	.word	0x000000ff
        /*00c8*/ 	.word	0x00000028
        /*00cc*/ 	.short	0x0100
        /*00ce*/ 	.byte	0x08
	.zero		1


	//   ....[6]....
        /*00d0*/ 	.word	0x00000510
        /*00d4*/ 	.word	0x000000ff
        /*00d8*/ 	.word	0x00000040
        /*00dc*/ 	.short	0x0100
        /*00de*/ 	.byte	0x06
	.zero		1


	//   ....[7]....
        /*00e0*/ 	.word	0x00000570
        /*00e4*/ 	.word	0x000000ff
        /*00e8*/ 	.word	0x00000048
        /*00ec*/ 	.short	0x0100
        /*00ee*/ 	.byte	0x06
	.zero		1


	//   ....[8]....
        /*00f0*/ 	.word	0x000012f0
        /*00f4*/ 	.word	0x000000ff
        /*00f8*/ 	.word	0x00000000
        /*00fc*/ 	.short	0x010a
        /*00fe*/ 	.byte	0x06
	.zero		1


	//   ....[9]....
        /*0100*/ 	.word	0x00001330
        /*0104*/ 	.word	0x000000ff
        /*0108*/ 	.word	0x00000000
        /*010c*/ 	.short	0x010a
        /*010e*/ 	.byte	0x06
	.zero		1


	//   ....[10]....
        /*0110*/ 	.word	0x00001960
        /*0114*/ 	.word	0x000000ff
        /*0118*/ 	.word	0x00000000
        /*011c*/ 	.short	0x010a
        /*011e*/ 	.byte	0x0c
	.zero		1


	//   ....[11]....
        /*0120*/ 	.word	0x000019a0
        /*0124*/ 	.word	0x000000ff
        /*0128*/ 	.word	0x00000000
        /*012c*/ 	.short	0x010a
        /*012e*/ 	.byte	0x0c
	.zero		1


	//   ....[12]....
        /*0130*/ 	.word	0x00001dd0
        /*0134*/ 	.word	0x000000ff
        /*0138*/ 	.word	0x00000000
        /*013c*/ 	.short	0x0101
        /*013e*/ 	.byte	0x08
	.zero		1


	//   ....[13]....
        /*0140*/ 	.word	0x00002220
        /*0144*/ 	.word	0x000000ff
        /*0148*/ 	.word	0x00000000
        /*014c*/ 	.short	0x0101
        /*014e*/ 	.byte	0x08
	.zero		1


	//   ....[14]....
        /*0150*/ 	.word	0x00005bc0
        /*0154*/ 	.word	0x00000012
        /*0158*/ 	.word	0x00000018
        /*015c*/ 	.short	0x010a
        /*015e*/ 	.byte	0x3f
	.zero		1


	//   ....[15]....
        /*0160*/ 	.word	0x00005f50
        /*0164*/ 	.word	0x00000007
        /*0168*/ 	.word	0x00000048
        /*016c*/ 	.short	0x0101
        /*016e*/ 	.byte	0x3f
	.zero		1


	//   ....[16]....
        /*0170*/ 	.word	0x00006690
        /*0174*/ 	.word	0x00000007
        /*0178*/ 	.word	0x00000000
        /*017c*/ 	.short	0x010a
        /*017e*/ 	.byte	0x3f
	.zero		1


	//   ....[17]....
        /*0180*/ 	.word	0x00006710
        /*0184*/ 	.word	0x00000006
        /*0188*/ 	.word	0x00000000
        /*018c*/ 	.short	0x010a
        /*018e*/ 	.byte	0x3f
	.zero		1


	//   ....[18]....
        /*0190*/ 	.word	0x000067a0
        /*0194*/ 	.word	0x00000003
        /*0198*/ 	.word	0x00000000
        /*019c*/ 	.short	0x010a
        /*019e*/ 	.byte	0x3f
	.zero		1


	//   ....[19]....
        /*01a0*/ 	.word	0x00006810
        /*01a4*/ 	.word	0x00000007
        /*01a8*/ 	.word	0x00000000
        /*01ac*/ 	.short	0x010a
        /*01ae*/ 	.byte	0x3f
	.zero		1


	//   ....[20]....
        /*01b0*/ 	.word	0x00006870
        /*01b4*/ 	.word	0x00000008
        /*01b8*/ 	.word	0x00000000
        /*01bc*/ 	.short	0x010a
        /*01be*/ 	.byte	0x3f
	.zero		1


	//   ....[21]....
        /*01c0*/ 	.word	0x00006940
        /*01c4*/ 	.word	0x00000012
        /*01c8*/ 	.word	0x00000018
        /*01cc*/ 	.short	0x010a
        /*01ce*/ 	.byte	0x3f
	.zero		1


	//   ....[22]....
        /*01d0*/ 	.word	0x00006a20
        /*01d4*/ 	.word	0x00000007
        /*01d8*/ 	.word	0x00000000
        /*01dc*/ 	.short	0x010a
        /*01de*/ 	.byte	0x3f
	.zero		1


	//   ....[23]....
        /*01e0*/ 	.word	0x00006a70
        /*01e4*/ 	.word	0x00000006
        /*01e8*/ 	.word	0x00000000
        /*01ec*/ 	.short	0x010a
        /*01ee*/ 	.byte	0x3f
	.zero		1


	//----- nvinfo : EIATTR_NUM_MBARRIERS
	.align		4
.L_28:
        /*01f0*/ 	.byte	0x03, 0x38
        /*01f2*/ 	.short	0x0008


	//----- nvinfo : EIATTR_EXIT_INSTR_OFFSETS
	.align		4
        /*01f4*/ 	.byte	0x04, 0x1c
        /*01f6*/ 	.short	(.L_30 - .L_29)


	//   ....[0]....
.L_29:
        /*01f8*/ 	.word	0x000005c0


	//   ....[1]....
        /*01fc*/ 	.word	0x00000e90


	//   ....[2]....
        /*0200*/ 	.word	0x00005220


	//   ....[3]....
        /*0204*/ 	.word	0x00005860


	//   ....[4]....
        /*0208*/ 	.word	0x000067f0


	//----- nvinfo : EIATTR_MAX_THREADS
	.align		4
.L_30:
        /*020c*/ 	.byte	0x04, 0x05
        /*020e*/ 	.short	(.L_32 - .L_31)
.L_31:
        /*0210*/ 	.word	0x00000180
        /*0214*/ 	.word	0x00000001
        /*0218*/ 	.word	0x00000001


	//----- nvinfo : EIATTR_CRS_STACK_SIZE
	.align		4
.L_32:
        /*021c*/ 	.byte	0x04, 0x1e
        /*021e*/ 	.short	(.L_34 - .L_33)
.L_33:
        /*0220*/ 	.word	0x00000000


	//----- nvinfo : EIATTR_CBANK_PARAM_SIZE
	.align		4
.L_34:
        /*0224*/ 	.byte	0x03, 0x19
        /*0226*/ 	.short	0x0470


	//----- nvinfo : EIATTR_PARAM_CBANK
	.align		4
        /*0228*/ 	.byte	0x04, 0x0a
        /*022a*/ 	.short	(.L_36 - .L_35)
	.align		4
.L_35:
        /*022c*/ 	.word	index@(.nv.constant0._ZN7cutlass13device_kernelINS_4gemm6kernel13GemmUniversalIN4cute5tupleIJiiiiEEENS1_10collective13CollectiveMmaINS1_37MainloopSm90TmaGmmaWarpSpecializedFP8ILi3ENS5_IJNS4_1CILi1EEESB_SB_EEENS1_35KernelTmaWarpSpecializedCooperativeEEENS5_IJNSA_ILi128EEENSA_ILi64EEESG_EEENS_12float_e4m3_tENS5_IJlSB_lEEESI_SJ_NS4_8TiledMMAINS4_8MMA_AtomIJNS4_4SM904GMMA30MMA_64x64x32_F32E4M3E4M3_SS_TNILNSN_7ScaleInE1ELSP_1EEEEEENS4_6LayoutINS5_IJNSA_ILi2EEESB_SB_EEENS5_IJSB_NSA_ILi0EEESV_EEEEENS5_IJNS4_10UnderscoreESY_SY_EEEEENS4_13SM90_TMA_LOADENS4_14ComposedLayoutINS4_7SwizzleILi2ELi4ELi3EEENS4_18smem_ptr_flag_bitsILi8EEENSS_INS5_IJNSA_ILi8EEESG_EEENS5_IJSG_SB_EEEEEEEvNS4_8identityES11_S1B_vS1C_EENS_8epilogue10collective6detail29Sm90TmaWarpSpecializedAdapterINS1F_15DefaultEpilogueISI_SJ_SJ_NS1E_6thread17LinearCombinationISI_Li1EffLNS1J_9ScaleType4KindE0ELNS_15FloatRoundStyleE2ESI_EENS1_15EpilogueDefaultEEEEEvvEEEEvNT_6ParamsE)
        /*0230*/ 	.short	0x0210
        /*0232*/ 	.short	0x0470


	//----- nvinfo : EIATTR_SW_WAR
	.align		4
.L_36:
        /*0234*/ 	.byte	0x04, 0x36
        /*0236*/ 	.short	(.L_38 - .L_37)
.L_37:
        /*0238*/ 	.word	0x00000008
.L_38:


//--------------------- .nv.callgraph             --------------------------
	.section	.nv.callgraph,"",@"SHT_CUDA_CALLGRAPH"
	.align	4
	.sectionentsize	8
	.align		4
        /*0000*/ 	.word	0x00000000
	.align		4
        /*0004*/ 	.word	0xffffffff
	.align		4
        /*0008*/ 	.word	0x00000000
	.align		4
        /*000c*/ 	.word	0xfffffffe
	.align		4
        /*0010*/ 	.word	0x00000000
	.align		4
        /*0014*/ 	.word	0xfffffffd
	.align		4
        /*0018*/ 	.word	0x00000000
	.align		4
        /*001c*/ 	.word	0xfffffffc


//--------------------- .nv.constant4             --------------------------
	.section	.nv.constant4,"a",@progbits
	.align	8
	.align		8
.nv.constant4:
        /*0000*/ 	.dword	_ZN40_INTERNAL_06492b7b_4_k_cu_023c25eb_209124cuda3std3__45__cpo5beginE
	.align		8
        /*0008*/ 	.dword	_ZN40_INTERNAL_06492b7b_4_k_cu_023c25eb_209124cuda3std3__45__cpo3endE
	.align		8
        /*0010*/ 	.dword	_ZN40_INTERNAL_06492b7b_4_k_cu_023c25eb_209124cuda3std3__45__cpo6cbeginE
	.align		8
        /*0018*/ 	.dword	_ZN40_INTERNAL_06492b7b_4_k_cu_023c25eb_209124cuda3std3__45__cpo4cendE
	.align		8
        /*0020*/ 	.dword	_ZN40_INTERNAL_06492b7b_4_k_cu_023c25eb_209124cuda3std3__442_GLOBAL__N__06492b7b_4_k_cu_023c25eb_209126ignoreE
	.align		8
        /*0028*/ 	.dword	_ZN40_INTERNAL_06492b7b_4_k_cu_023c25eb_209124cuda3std3__419piecewise_constructE
	.align		8
        /*0030*/ 	.dword	_ZN40_INTERNAL_06492b7b_4_k_cu_023c25eb_209124cuda3std3__48in_placeE
	.align		8
        /*0038*/ 	.dword	_ZN40_INTERNAL_06492b7b_4_k_cu_023c25eb_209124cuda3std6ranges3__45__cpo4swapE
	.align		8
        /*0040*/ 	.dword	_ZN40_INTERNAL_06492b7b_4_k_cu_023c25eb_209124cuda3std6ranges3__45__cpo9iter_moveE
	.align		8
        /*0048*/ 	.dword	_ZN40_INTERNAL_06492b7b_4_k_cu_023c25eb_209124cute7productE
	.align		8
        /*0050*/ 	.dword	_ZN40_INTERNAL_06492b7b_4_k_cu_023c25eb_209124cute1_E


//--------------------- .text._ZN7cutlass13device_kernelINS_4gemm6kernel13GemmUniversalIN4cute5tupleIJiiiiEEENS1_10collective13CollectiveMmaINS1_37MainloopSm90TmaGmmaWarpSpecializedFP8ILi3ENS5_IJNS4_1CILi1EEESB_SB_EEENS1_35KernelTmaWarpSpecializedCooperativeEEENS5_IJNSA_ILi128EEENSA_ILi64EEESG_EEENS_12float_e4m3_tENS5_IJlSB_lEEESI_SJ_NS4_8TiledMMAINS4_8MMA_AtomIJNS4_4SM904GMMA30MMA_64x64x32_F32E4M3E4M3_SS_TNILNSN_7ScaleInE1ELSP_1EEEEEENS4_6LayoutINS5_IJNSA_ILi2EEESB_SB_EEENS5_IJSB_NSA_ILi0EEESV_EEEEENS5_IJNS4_10UnderscoreESY_SY_EEEEENS4_13SM90_TMA_LOADENS4_14ComposedLayoutINS4_7SwizzleILi2ELi4ELi3EEENS4_18smem_ptr_flag_bitsILi8EEENSS_INS5_IJNSA_ILi8EEESG_EEENS5_IJSG_SB_EEEEEEEvNS4_8identityES11_S1B_vS1C_EENS_8epilogue10collective6detail29Sm90TmaWarpSpecializedAdapterINS1F_15DefaultEpilogueISI_SJ_SJ_NS1E_6thread17LinearCombinationISI_Li1EffLNS1J_9ScaleType4KindE0ELNS_15FloatRoundStyleE2ESI_EENS1_15EpilogueDefaultEEEEEvvEEEEvNT_6ParamsE --------------------------
	.section	.text._ZN7cutlass13device_kernelINS_4gemm6kernel13GemmUniversalIN4cute5tupleIJiiiiEEENS1_10collective13CollectiveMmaINS1_37MainloopSm90TmaGmmaWarpSpecializedFP8ILi3ENS5_IJNS4_1CILi1EEESB_SB_EEENS1_35KernelTmaWarpSpecializedCooperativeEEENS5_IJNSA_ILi128EEENSA_ILi64EEESG_EEENS_12float_e4m3_tENS5_IJlSB_lEEESI_SJ_NS4_8TiledMMAINS4_8MMA_AtomIJNS4_4SM904GMMA30MMA_64x64x32_F32E4M3E4M3_SS_TNILNSN_7ScaleInE1ELSP_1EEEEEENS4_6LayoutINS5_IJNSA_ILi2EEESB_SB_EEENS5_IJSB_NSA_ILi0EEESV_EEEEENS5_IJNS4_10UnderscoreESY_SY_EEEEENS4_13SM90_TMA_LOADENS4_14ComposedLayoutINS4_7SwizzleILi2ELi4ELi3EEENS4_18smem_ptr_flag_bitsILi8EEENSS_INS5_IJNSA_ILi8EEESG_EEENS5_IJSG_SB_EEEEEEEvNS4_8identityES11_S1B_vS1C_EENS_8epilogue10collective6detail29Sm90TmaWarpSpecializedAdapterINS1F_15DefaultEpilogueISI_SJ_SJ_NS1E_6thread17LinearCombinationISI_Li1EffLNS1J_9ScaleType4KindE0ELNS_15FloatRoundStyleE2ESI_EENS1_15EpilogueDefaultEEEEEvvEEEEvNT_6ParamsE,"ax",@progbits
	.align	128
.text._ZN7cutlass13device_kernelINS_4gemm6kernel13GemmUniversalIN4cute5tupleIJiiiiEEENS1_10collective13CollectiveMmaINS1_37MainloopSm90TmaGmmaWarpSpecializedFP8ILi3ENS5_IJNS4_1CILi1EEESB_SB_EEENS1_35KernelTmaWarpSpecializedCooperativeEEENS5_IJNSA_ILi128EEENSA_ILi64EEESG_EEENS_12float_e4m3_tENS5_IJlSB_lEEESI_SJ_NS4_8TiledMMAINS4_8MMA_AtomIJNS4_4SM904GMMA30MMA_64x64x32_F32E4M3E4M3_SS_TNILNSN_7ScaleInE1ELSP_1EEEEEENS4_6LayoutINS5_IJNSA_ILi2EEESB_SB_EEENS5_IJSB_NSA_ILi0EEESV_EEEEENS5_IJNS4_10UnderscoreESY_SY_EEEEENS4_13SM90_TMA_LOADENS4_14ComposedLayoutINS4_7SwizzleILi2ELi4ELi3EEENS4_18smem_ptr_flag_bitsILi8EEENSS_INS5_IJNSA_ILi8EEESG_EEENS5_IJSG_SB_EEEEEEEvNS4_8identityES11_S1B_vS1C_EENS_8epilogue10collective6detail29Sm90TmaWarpSpecializedAdapterINS1F_15DefaultEpilogueISI_SJ_SJ_NS1E_6thread17LinearCombinationISI_Li1EffLNS1J_9ScaleType4KindE0ELNS_15FloatRoundStyleE2ESI_EENS1_15EpilogueDefaultEEEEEvvEEEEvNT_6ParamsE:
        .type           _ZN7cutlass13device_kernelINS_4gemm6kernel13GemmUniversalIN4cute5tupleIJiiiiEEENS1_10collective13CollectiveMmaINS1_37MainloopSm90TmaGmmaWarpSpecializedFP8ILi3ENS5_IJNS4_1CILi1EEESB_SB_EEENS1_35KernelTmaWarpSpecializedCooperativeEEENS5_IJNSA_ILi128EEENSA_ILi64EEESG_EEENS_12float_e4m3_tENS5_IJlSB_lEEESI_SJ_NS4_8TiledMMAINS4_8MMA_AtomIJNS4_4SM904GMMA30MMA_64x64x32_F32E4M3E4M3_SS_TNILNSN_7ScaleInE1ELSP_1EEEEEENS4_6LayoutINS5_IJNSA_ILi2EEESB_SB_EEENS5_IJSB_NSA_ILi0EEESV_EEEEENS5_IJNS4_10UnderscoreESY_SY_EEEEENS4_13SM90_TMA_LOADENS4_14ComposedLayoutINS4_7SwizzleILi2ELi4ELi3EEENS4_18smem_ptr_flag_bitsILi8EEENSS_INS5_IJNSA_ILi8EEESG_EEENS5_IJSG_SB_EEEEEEEvNS4_8identityES11_S1B_vS1C_EENS_8epilogue10collective6detail29Sm90TmaWarpSpecializedAdapterINS1F_15DefaultEpilogueISI_SJ_SJ_NS1E_6thread17LinearCombinationISI_Li1EffLNS1J_9ScaleType4KindE0ELNS_15FloatRoundStyleE2ESI_EENS1_15EpilogueDefaultEEEEEvvEEEEvNT_6ParamsE,@function
        .size           _ZN7cutlass13device_kernelINS_4gemm6kernel13GemmUniversalIN4cute5tupleIJiiiiEEENS1_10collective13CollectiveMmaINS1_37MainloopSm90TmaGmmaWarpSpecializedFP8ILi3ENS5_IJNS4_1CILi1EEESB_SB_EEENS1_35KernelTmaWarpSpecializedCooperativeEEENS5_IJNSA_ILi128EEENSA_ILi64EEESG_EEENS_12float_e4m3_tENS5_IJlSB_lEEESI_SJ_NS4_8TiledMMAINS4_8MMA_AtomIJNS4_4SM904GMMA30MMA_64x64x32_F32E4M3E4M3_SS_TNILNSN_7ScaleInE1ELSP_1EEEEEENS4_6LayoutINS5_IJNSA_ILi2EEESB_SB_EEENS5_IJSB_NSA_ILi0EEESV_EEEEENS5_IJNS4_10UnderscoreESY_SY_EEEEENS4_13SM90_TMA_LOADENS4_14ComposedLayoutINS4_7SwizzleILi2ELi4ELi3EEENS4_18smem_ptr_flag_bitsILi8EEENSS_INS5_IJNSA_ILi8EEESG_EEENS5_IJSG_SB_EEEEEEEvNS4_8identityES11_S1B_vS1C_EENS_8epilogue10collective6detail29Sm90TmaWarpSpecializedAdapterINS1F_15DefaultEpilogueISI_SJ_SJ_NS1E_6thread17LinearCombinationISI_Li1EffLNS1J_9ScaleType4KindE0ELNS_15FloatRoundStyleE2ESI_EENS1_15EpilogueDefaultEEEEEvvEEEEvNT_6ParamsE,(.L_x_135 - _ZN7cutlass13device_kernelINS_4gemm6kernel13GemmUniversalIN4cute5tupleIJiiiiEEENS1_10collective13CollectiveMmaINS1_37MainloopSm90TmaGmmaWarpSpecializedFP8ILi3ENS5_IJNS4_1CILi1EEESB_SB_EEENS1_35KernelTmaWarpSpecializedCooperativeEEENS5_IJNSA_ILi128EEENSA_ILi64EEESG_EEENS_12float_e4m3_tENS5_IJlSB_lEEESI_SJ_NS4_8TiledMMAINS4_8MMA_AtomIJNS4_4SM904GMMA30MMA_64x64x32_F32E4M3E4M3_SS_TNILNSN_7ScaleInE1ELSP_1EEEEEENS4_6LayoutINS5_IJNSA_ILi2EEESB_SB_EEENS5_IJSB_NSA_ILi0EEESV_EEEEENS5_IJNS4_10UnderscoreESY_SY_EEEEENS4_13SM90_TMA_LOADENS4_14ComposedLayoutINS4_7SwizzleILi2ELi4ELi3EEENS4_18smem_ptr_flag_bitsILi8EEENSS_INS5_IJNSA_ILi8EEESG_EEENS5_IJSG_SB_EEEEEEEvNS4_8identityES11_S1B_vS1C_EENS_8epilogue10collective6detail29Sm90TmaWarpSpecializedAdapterINS1F_15DefaultEpilogueISI_SJ_SJ_NS1E_6thread17LinearCombinationISI_Li1EffLNS1J_9ScaleType4KindE0ELNS_15FloatRoundStyleE2ESI_EENS1_15EpilogueDefaultEEEEEvvEEEEvNT_6ParamsE)
        .other          _ZN7cutlass13device_kernelINS_4gemm6kernel13GemmUniversalIN4cute5tupleIJiiiiEEENS1_10collective13CollectiveMmaINS1_37MainloopSm90TmaGmmaWarpSpecializedFP8ILi3ENS5_IJNS4_1CILi1EEESB_SB_EEENS1_35KernelTmaWarpSpecializedCooperativeEEENS5_IJNSA_ILi128EEENSA_ILi64EEESG_EEENS_12float_e4m3_tENS5_IJlSB_lEEESI_SJ_NS4_8TiledMMAINS4_8MMA_AtomIJNS4_4SM904GMMA30MMA_64x64x32_F32E4M3E4M3_SS_TNILNSN_7ScaleInE1ELSP_1EEEEEENS4_6LayoutINS5_IJNSA_ILi2EEESB_SB_EEENS5_IJSB_NSA_ILi0EEESV_EEEEENS5_IJNS4_10UnderscoreESY_SY_EEEEENS4_13SM90_TMA_LOADENS4_14ComposedLayoutINS4_7SwizzleILi2ELi4ELi3EEENS4_18smem_ptr_flag_bitsILi8EEENSS_INS5_IJNSA_ILi8EEESG_EEENS5_IJSG_SB_EEEEEEEvNS4_8identityES11_S1B_vS1C_EENS_8epilogue10collective6detail29Sm90TmaWarpSpecializedAdapterINS1F_15DefaultEpilogueISI_SJ_SJ_NS1E_6thread17LinearCombinationISI_Li1EffLNS1J_9ScaleType4KindE0ELNS_15FloatRoundStyleE2ESI_EENS1_15EpilogueDefaultEEEEEvvEEEEvNT_6ParamsE,@"STO_CUDA_ENTRY STV_DEFAULT"
_ZN7cutlass13device_kernelINS_4gemm6kernel13GemmUniversalIN4cute5tupleIJiiiiEEENS1_10collective13CollectiveMmaINS1_37MainloopSm90TmaGmmaWarpSpecializedFP8ILi3ENS5_IJNS4_1CILi1EEESB_SB_EEENS1_35KernelTmaWarpSpecializedCooperativeEEENS5_IJNSA_ILi128EEENSA_ILi64EEESG_EEENS_12float_e4m3_tENS5_IJlSB_lEEESI_SJ_NS4_8TiledMMAINS4_8MMA_AtomIJNS4_4SM904GMMA30MMA_64x64x32_F32E4M3E4M3_SS_TNILNSN_7ScaleInE1ELSP_1EEEEEENS4_6LayoutINS5_IJNSA_ILi2EEESB_SB_EEENS5_IJSB_NSA_ILi0EEESV_EEEEENS5_IJNS4_10UnderscoreESY_SY_EEEEENS4_13SM90_TMA_LOADENS4_14ComposedLayoutINS4_7SwizzleILi2ELi4ELi3EEENS4_18smem_ptr_flag_bitsILi8EEENSS_INS5_IJNSA_ILi8EEESG_EEENS5_IJSG_SB_EEEEEEEvNS4_8identityES11_S1B_vS1C_EENS_8epilogue10collective6detail29Sm90TmaWarpSpecializedAdapterINS1F_15DefaultEpilogueISI_SJ_SJ_NS1E_6thread17LinearCombinationISI_Li1EffLNS1J_9ScaleType4KindE0ELNS_15FloatRoundStyleE2ESI_EENS1_15EpilogueDefaultEEEEEvvEEEEvNT_6ParamsE:
[----:B------:R-:W-:Y:S01]  /*0000*/  LDC R1, c[0x0][0x28] ;  /* 0x00000a00ff017b82 */ /* 0x000fe20000000800 */
[----:B------:R-:W0:Y:S01]  /*0010*/  S2R R2, SR_TID.X ;  /* 0x0000000000027919 */ /* 0x000e220000002100 */
[----:B------:R-:W-:Y:S01]  /*0020*/  ELECT P0, URZ, PT ;  /* 0x00000000003f782f */ /* 0x000fe20003800000 */
[----:B------:R-:W-:Y:S01]  /*0030*/  BSSY B0, `(.L_x_0) ;  /* 0x000000f000007945 */ /* 0x000fe20003800000 */
[--C-:B0-----:R-:W-:Y:S02]  /*0040*/  SHF.R.U32.HI R0, RZ, 0x5, R2.reuse ;  /* 0x00000005ff007819 */ /* 0x101fe40000011602 */
[----:B------:R-:W-:-:S03]  /*0050*/  SHF.R.U32.HI R4, RZ, 0x7, R2 ;  /* 0x00000007ff047819 */ /* 0x000fc60000011602 */
[----:B------:R-:W0:Y:S04]  /*0060*/  SHFL.IDX PT, R3, R0, RZ, 0x1f ;  /* 0x00001fff00037589 */ /* 0x000e2800000e0000 */
[----:B------:R1:W2:Y:S01]  /*0070*/  SHFL.IDX PT, R7, R4, RZ, 0x1f ;  /* 0x00001fff04077589 */ /* 0x0002a200000e0000 */
[----:B0-----:R-:W-:-:S13]  /*0080*/  ISETP.NE.OR P0, PT, R3, RZ, !P0 ;  /* 0x000000ff0300720c */ /* 0x001fda0004705670 */
[----:B-12---:R-:W-:Y:S05]  /*0090*/  @P0 BRA `(.L_x_1) ;  /* 0x0000000000200947 */ /* 0x006fea0003800000 */
[----:B------:R-:W-:Y:S02]  /*00a0*/  ULDC.64 UR4, c[0x0][0x198] ;  /* 0x0000660000047ab9 */ /* 0x000fe40000000a00 */
[----:B------:R-:W-:Y:S02]  /*00b0*/  UIADD3 UR6, UP0, UR4, 0xf0, URZ ;  /* 0x000000f004067890 */ /* 0x000fe4000ff1e03f */
[----:B------:R-:W-:Y:S02]  /*00c0*/  UIADD3 UR4, UP1, UR4, 0x1f0, URZ ;  /* 0x000001f004047890 */ /* 0x000fe4000ff3e03f */
[----:B------:R-:W-:Y:S02]  /*00d0*/  UIADD3.X UR7, URZ, UR5, URZ, UP0, !UPT ;  /* 0x000000053f077290 */ /* 0x000fe400087fe43f */
[----:B------:R-:W-:-:S07]  /*00e0*/  UIADD3.X UR5, URZ, UR5, URZ, UP1, !UPT ;  /* 0x000000053f057290 */ /* 0x000fce0008ffe43f */
[----:B------:R0:W-:Y:S02]  /*00f0*/  UTMACCTL.PF [UR6] ;  /* 0x00000000060079b9 */ /* 0x0001e40008040000 */
[----:B------:R0:W-:Y:S02]  /*0100*/  UTMACCTL.PF [UR4] ;  /* 0x00000000040079b9 */ /* 0x0001e40008040000 */
[----:B0-----:R-:W-:Y:S01]  /*0110*/  NOP ;  /* 0x0000000000007918 */ /* 0x001fe20000000000 */
.L_x_1:
[----:B------:R-:W-:Y:S05]  /*0120*/  BSYNC B0 ;  /* 0x0000000000007941 */ /* 0x000fea0003800000 */
.L_x_0:
[----:B------:R-:W0:Y:S02]  /*0130*/  SHFL.IDX PT, R4, R0, RZ, 0x1f ;  /* 0x00001fff00047589 */ /* 0x000e2400000e0000 */
[----:B0-----:R-:W-:-:S13]  /*0140*/  ISETP.NE.AND P0, PT, R4, RZ, PT ;  /* 0x000000ff0400720c */ /* 0x001fda0003f05270 */
[----:B------:R-:W-:Y:S05]  /*0150*/  @P0 BRA `(.L_x_2) ;  /* 0x0000000000500947 */ /* 0x000fea0003800000 */
[----:B------:R-:W0:Y:S01]  /*0160*/  S2UR UR8, SR_CgaCtaId ;  /* 0x00000000000879c3 */ /* 0x000e220000008800 */
[----:B------:R-:W-:Y:S01]  /*0170*/  UMOV UR4, 0x400 ;  /* 0x0000040000047882 */ /* 0x000fe20000000000 */
[----:B------:R-:W-:Y:S01]  /*0180*/  UMOV UR5, 0x1 ;  /* 0x0000000100057882 */ /* 0x000fe20000000000 */
[----:B------:R-:W-:Y:S01]  /*0190*/  UMOV UR6, 0x100 ;  /* 0x0000010000067882 */ /* 0x000fe20000000000 */
[----:B------:R-:W-:Y:S01]  /*01a0*/  ELECT P0, URZ, PT ;  /* 0x00000000003f782f */ /* 0x000fe20003800000 */
[----:B------:R-:W-:-:S04]  /*01b0*/  UIADD3 UR6, -UR6, 0x100000, URZ ;  /* 0x0010000006067890 */ /* 0x000fc8000fffe13f */
[----:B------:R-:W-:Y:S02]  /*01c0*/  USHF.L.U32 UR7, UR6, 0xb, URZ ;  /* 0x0000000b06077899 */ /* 0x000fe4000800063f */
[----:B------:R-:W-:Y:S02]  /*01d0*/  USHF.L.U32 UR6, UR6, 0x1, URZ ;  /* 0x0000000106067899 */ /* 0x000fe4000800063f */
[----:B0-----:R-:W-:Y:S02]  /*01e0*/  ULEA UR8, UR8, UR4, 0x18 ;  /* 0x0000000408087291 */ /* 0x001fe4000f8ec03f */
[----:B------:R-:W-:-:S04]  /*01f0*/  UIADD3 UR4, -UR5, 0x100000, URZ ;  /* 0x0010000005047890 */ /* 0x000fc8000fffe13f */
[----:B------:R-:W-:Y:S02]  /*0200*/  USHF.L.U32 UR5, UR4, 0xb, URZ ;  /* 0x0000000b04057899 */ /* 0x000fe4000800063f */
[----:B------:R-:W-:Y:S01]  /*0210*/  USHF.L.U32 UR4, UR4, 0x1, URZ ;  /* 0x0000000104047899 */ /* 0x000fe2000800063f */
[----:B------:R-:W0:Y:S11]  /*0220*/  FENCE.VIEW.ASYNC.S ;  /* 0x00000000000073c6 */ /* 0x000e360000000000 */
[----:B0-----:R0:W1:Y:S01]  /*0230*/  SYNCS.EXCH.64 URZ, [UR8], UR4 ;  /* 0x00000004083f75b2 */ /* 0x0010620008000100 */
[----:B------:R0:W2:Y:S01]  /*0240*/  SYNCS.EXCH.64 URZ, [UR8+0x18], UR6 ;  /* 0x00001806083f75b2 */ /* 0x0000a20008000100 */
[----:B------:R0:W3:Y:S01]  /*0250*/  SYNCS.EXCH.64 URZ, [UR8+0x8], UR4 ;  /* 0x00000804083f75b2 */ /* 0x0000e20008000100 */
[----:B------:R0:W4:Y:S01]  /*0260*/  SYNCS.EXCH.64 URZ, [UR8+0x20], UR6 ;  /* 0x00002006083f75b2 */ /* 0x0001220008000100 */
[----:B------:R0:W0:Y:S01]  /*0270*/  SYNCS.EXCH.64 URZ, [UR8+0x10], UR4 ;  /* 0x00001004083f75b2 */ /* 0x0000220008000100 */
[----:B------:R0:W0:Y:S01]  /*0280*/  SYNCS.EXCH.64 URZ, [UR8+0x28], UR6 ;  /* 0x00002806083f75b2 */ /* 0x0000220008000100 */
[----:B------:R-:W-:Y:S01]  /*0290*/  NOP ;  /* 0x0000000000007918 */ /* 0x000fe20000000000 */
.L_x_2:
[----:B------:R-:W5:Y:S01]  /*02a0*/  SHFL.IDX PT, R0, R0, RZ, 0x1f ;  /* 0x00001fff00007589 */ /* 0x000f6200000e0000 */
[----:B------:R-:W1:Y:S01]  /*02b0*/  LDC R4, c[0x0][0x65c] ;  /* 0x00019700ff047b82 */ /* 0x000e620000000800 */
[----:B------:R-:W-:Y:S02]  /*02c0*/  ELECT P0, URZ, PT ;  /* 0x00000000003f782f */ /* 0x000fe40003800000 */
[----:B------:R-:W-:Y:S01]  /*02d0*/  ISETP.NE.AND P2, PT, R7, RZ, PT ;  /* 0x000000ff0700720c */ /* 0x000fe20003f45270 */
[----:B------:R-:W2:Y:S01]  /*02e0*/  S2R R8, SR_CTAID.Y ;  /* 0x0000000000087919 */ /* 0x000ea20000002600 */
[----:B0-----:R-:W-:Y:S01]  /*02f0*/  UMOV UR4, 0x20 ;  /* 0x0000002000047882 */ /* 0x001fe20000000000 */
[----:B------:R-:W-:Y:S01]  /*0300*/  NOP ;  /* 0x0000000000007918 */ /* 0x000fe20000000000 */
[----:B------:R-:W-:Y:S01]  /*0310*/  NOP ;  /* 0x0000000000007918 */ /* 0x000fe20000000000 */
[----:B------:R-:W0:Y:S01]  /*0320*/  S2R R6, SR_CTAID.X ;  /* 0x0000000000067919 */ /* 0x000e220000002500 */
[----:B-----5:R-:W-:-:S02]  /*0330*/  ISETP.NE.OR P0, PT, R0, RZ, !P0 ;  /* 0x000000ff0000720c */ /* 0x020fc40004705670 */
[----:B-1----:R-:W-:Y:S02]  /*0340*/  ISETP.NE.AND P4, PT, R4, 0x1, PT ;  /* 0x000000010400780c */ /* 0x002fe40003f85270 */
[----:B------:R-:W-:-:S04]  /*0350*/  SHF.R.S32.HI R4, RZ, 0x1f, R3 ;  /* 0x0000001fff047819 */ /* 0x000fc80000011403 */
[----:B------:R-:W-:-:S04]  /*0360*/  LEA.HI R4, R4, R3, RZ, 0x2 ;  /* 0x0000000304047211 */ /* 0x000fc800078f10ff */
[----:B------:R-:W-:Y:S01]  /*0370*/  LOP3.LUT R4, R4, 0xfffffffc, RZ, 0xc0, !PT ;  /* 0xfffffffc04047812 */ /* 0x000fe200078ec0ff */
[----:B------:R-:W-:Y:S01]  /*0380*/  VOTEU.ALL UP0, P0 ;  /* 0x00000000003f7886 */ /* 0x000fe20000000000 */
[----:B------:R-:W-:Y:S01]  /*0390*/  VOTEU.ALL UP1, P0 ;  /* 0x00000000003f7886 */ /* 0x000fe20000020000 */
[----:B------:R-:W0:Y:S01]  /*03a0*/  @P4 LDC R9, c[0x0][0x10] ;  /* 0x00000400ff094b82 */ /* 0x000e220000000800 */
[----:B------:R-:W-:Y:S02]  /*03b0*/  @P4 IMAD.MOV.U32 R5, RZ, RZ, RZ ;  /* 0x000000ffff054224 */ /* 0x000fe400078e00ff */
[----:B------:R-:W-:Y:S01]  /*03c0*/  IMAD.IADD R3, R3, 0x1, -R4 ;  /* 0x0000000103037824 */ /* 0x000fe200078e0a04 */
[----:B------:R-:W-:Y:S01]  /*03d0*/  @!UP0 UMOV UR6, 0x400 ;  /* 0x0000040000068882 */ /* 0x000fe20000000000 */
[----:B------:R-:W-:-:S04]  /*03e0*/  @!UP0 UIADD3 UR4, -UR4, 0x100000, URZ ;  /* 0x0010000004048890 */ /* 0x000fc8000fffe13f */
[----:B------:R-:W-:Y:S02]  /*03f0*/  @!UP0 USHF.L.U32 UR5, UR4, 0xb, URZ ;  /* 0x0000000b04058899 */ /* 0x000fe4000800063f */
[----:B------:R-:W-:Y:S01]  /*0400*/  @!UP0 USHF.L.U32 UR4, UR4, 0x1, URZ ;  /* 0x0000000104048899 */ /* 0x000fe2000800063f */
[----:B--2---:R-:W-:Y:S01]  /*0410*/  @P4 IMAD.MOV.U32 R4, RZ, RZ, R8 ;  /* 0x000000ffff044224 */ /* 0x004fe200078e0008 */
[----:B------:R-:W1:Y:S01]  /*0420*/  @!UP0 S2UR UR7, SR_CgaCtaId ;  /* 0x00000000000789c3 */ /* 0x000e620000008800 */
[----:B------:R-:W-:-:S07]  /*0430*/  @P4 IMAD.MOV.U32 R13, RZ, RZ, RZ ;  /* 0x000000ffff0d4224 */ /* 0x000fce00078e00ff */
[----:B------:R-:W2:Y:S01]  /*0440*/  @!P4 LDC R11, c[0x0][0xc] ;  /* 0x00000300ff0bcb82 */ /* 0x000ea20000000800 */
[----:B0-----:R-:W-:-:S04]  /*0450*/  @P4 IMAD.WIDE.U32 R4, R6, R9, R4 ;  /* 0x0000000906044225 */ /* 0x001fc800078e0004 */
[----:B------:R-:W-:Y:S02]  /*0460*/  VIADD R9, R7, 0xffffffff ;  /* 0xffffffff07097836 */ /* 0x000fe40000000000 */
[----:B------:R-:W-:Y:S01]  /*0470*/  @P4 IMAD.MOV.U32 R0, RZ, RZ, R4 ;  /* 0x000000ffff004224 */ /* 0x000fe200078e0004 */
[----:B-1----:R-:W-:Y:S02]  /*0480*/  @!UP0 ULEA UR6, UR7, UR6, 0x18 ;  /* 0x0000000607068291 */ /* 0x002fe4000f8ec03f */
[----:B------:R-:W-:Y:S01]  /*0490*/  ISETP.GE.U32.AND P1, PT, R9, 0x2, PT ;  /* 0x000000020900780c */ /* 0x000fe20003f26070 */
[----:B------:R-:W-:Y:S01]  /*04a0*/  VOTEU.ALL UP0, P0 ;  /* 0x00000000003f7886 */ /* 0x000fe20000000000 */
[----:B------:R-:W-:Y:S01]  /*04b0*/  ISETP.NE.AND P0, PT, R3, 0x3, PT ;  /* 0x000000030300780c */ /* 0x000fe20003f05270 */
[----:B------:R-:W-:-:S03]  /*04c0*/  @P4 IMAD.IADD R5, R5, 0x1, R13 ;  /* 0x0000000105054824 */ /* 0x000fc600078e020d */
[----:B------:R-:W-:-:S04]  /*04d0*/  ISETP.EQ.OR P0, PT, R3, RZ, !P0 ;  /* 0x000000ff0300720c */ /* 0x000fc80004702670 */
[----:B------:R-:W-:Y:S01]  /*04e0*/  ISETP.EQ.AND P0, PT, R7, RZ, P0 ;  /* 0x000000ff0700720c */ /* 0x000fe20000702270 */
[----:B------:R-:W-:Y:S01]  /*04f0*/  IMAD.MOV.U32 R7, RZ, RZ, RZ ;  /* 0x000000ffff077224 */ /* 0x000fe200078e00ff */
[----:B------:R-:W0:Y:S02]  /*0500*/  FENCE.VIEW.ASYNC.S ;  /* 0x00000000000073c6 */ /* 0x000e240000000000 */
[----:B0-----:R0:W3:Y:S01]  /*0510*/  @!UP0 SYNCS.EXCH.64 URZ, [UR6+0x40], UR4 ;  /* 0x00004004063f85b2 */ /* 0x0010e20008000100 */
[----:B------:R-:W-:Y:S01]  /*0520*/  SEL R4, RZ, 0x1, !P0 ;  /* 0x00000001ff047807 */ /* 0x000fe20004000000 */
[----:B--2---:R-:W-:-:S03]  /*0530*/  @!P4 IMAD.WIDE.U32 R10, R11, R8, R6 ;  /* 0x000000080b0ac225 */ /* 0x004fc600078e0006 */
[----:B------:R-:W-:Y:S01]  /*0540*/  SEL R4, R4, 0x2, P1 ;  /* 0x0000000204047807 */ /* 0x000fe20000800000 */
[----:B------:R-:W-:Y:S02]  /*0550*/  @!P4 IMAD.MOV.U32 R0, RZ, RZ, R10 ;  /* 0x000000ffff00c224 */ /* 0x000fe400078e000a */
[----:B------:R-:W-:Y:S01]  /*0560*/  @!P4 IMAD.MOV.U32 R5, RZ, RZ, R11 ;  /* 0x000000ffff05c224 */ /* 0x000fe200078e000b */
[----:B------:R0:W3:Y:S01]  /*0570*/  @!UP1 SYNCS.EXCH.64 URZ, [UR6+0x48], UR4 ;  /* 0x00004804063f95b2 */ /* 0x0000e20008000100 */
[----:B------:R-:W-:Y:S01]  /*0580*/  NOP ;  /* 0x0000000000007918 */ /* 0x000fe20000000000 */
[----:B---34-:R-:W-:Y:S06]  /*0590*/  BAR.SYNC.DEFER_BLOCKING 0x0 ;  /* 0x0000000000007b1d */ /* 0x018fec0000010000 */
[----:B------:R-:W-:Y:S05]  /*05a0*/  @!P2 BRA `(.L_x_3) ;  /* 0x0000004c0020a947 */ /* 0x000fea0003800000 */
[----:B------:R-:W-:-:S13]  /*05b0*/  ISETP.GT.U32.AND P0, PT, R9, 0x1, PT ;  /* 0x000000010900780c */ /* 0x000fda0003f04070 */
[----:B0-----:R-:W-:Y:S05]  /*05c0*/  @P0 EXIT ;  /* 0x000000000000094d */ /* 0x001fea0003800000 */
[----:B------:R-:W-:Y:S01]  /*05d0*/  ULDC.64 UR4, c[0x0][0x650] ;  /* 0x0001940000047ab9 */ /* 0x000fe20000000a00 */
[----:B------:R-:W-:Y:S01]  /*05e0*/  PRMT R9, RZ, 0x7610, R9 ;  /* 0x00007610ff097816 */ /* 0x000fe20000000009 */
[----:B------:R-:W-:Y:S01]  /*05f0*/  IMAD.MOV.U32 R16, RZ, RZ, -0x1 ;  /* 0xffffffffff107424 */ /* 0x000fe200078e00ff */
[----:B------:R-:W-:Y:S01]  /*0600*/  ISETP.GE.U32.AND P0, PT, R0, UR4, PT ;  /* 0x0000000400007c0c */ /* 0x000fe2000bf06070 */
[----:B------:R-:W-:Y:S02]  /*0610*/  IMAD.MOV.U32 R12, RZ, RZ, -0x1 ;  /* 0xffffffffff0c7424 */ /* 0x000fe400078e00ff */
[----:B------:R-:W-:Y:S01]  /*0620*/  IMAD.MOV.U32 R69, RZ, RZ, -0x1 ;  /* 0xffffffffff457424 */ /* 0x000fe200078e00ff */
[----:B------:R-:W-:-:S13]  /*0630*/  ISETP.GE.U32.AND.EX P0, PT, R5, UR5, PT, P0 ;  /* 0x0000000505007c0c */ /* 0x000fda000bf06100 */
[----:B------:R-:W-:Y:S05]  /*0640*/  @P0 BRA `(.L_x_4) ;  /* 0x0000000400600947 */ /* 0x000fea0003800000 */
[----:B------:R-:W0:Y:S01]  /*0650*/  LDC.64 R16, c[0x0][0x628] ;  /* 0x00018a00ff107b82 */ /* 0x000e220000000a00 */
[----:B------:R-:W-:Y:S02]  /*0660*/  IMAD.MOV.U32 R10, RZ, RZ, R0 ;  /* 0x000000ffff0a7224 */ /* 0x000fe400078e0000 */
[----:B------:R-:W-:-:S05]  /*0670*/  IMAD.MOV.U32 R11, RZ, RZ, R5 ;  /* 0x000000ffff0b7224 */ /* 0x000fca00078e0005 */
[----:B------:R-:W1:Y:S08]  /*0680*/  LDC R18, c[0x0][0x630] ;  /* 0x00018c00ff127b82 */ /* 0x000e700000000800 */
[----:B------:R-:W2:Y:S01]  /*0690*/  LDC.64 R20, c[0x0][0x620] ;  /* 0x00018800ff147b82 */ /* 0x000ea20000000a00 */
[----:B0-----:R-:W-:-:S04]  /*06a0*/  ISETP.NE.U32.AND P0, PT, R16, RZ, PT ;  /* 0x000000ff1000720c */ /* 0x001fc80003f05070 */
[----:B------:R-:W-:-:S13]  /*06b0*/  ISETP.NE.AND.EX P0, PT, R17, RZ, PT, P0 ;  /* 0x000000ff1100720c */ /* 0x000fda0003f05300 */
[----:B-12---:R-:W-:Y:S05]  /*06c0*/  @!P0 BRA `(.L_x_5) ;  /* 0x0000000000288947 */ /* 0x006fea0003800000 */
[----:B------:R-:W0:Y:S02]  /*06d0*/  LDC R3, c[0x0][0x634] ;  /* 0x00018d00ff037b82 */ /* 0x000e240000000800 */
[----:B0-----:R-:W-:-:S05]  /*06e0*/  IADD3 R3, P0, R0, R3, RZ ;  /* 0x0000000300037210 */ /* 0x001fca0007f1e0ff */
[----:B------:R-:W-:-:S04]  /*06f0*/  IMAD.X R9, RZ, RZ, R5, P0 ;  /* 0x000000ffff097224 */ /* 0x000fc800000e0605 */
[----:B------:R-:W-:-:S04]  /*0700*/  IMAD.WIDE.U32 R10, R9, R16, RZ ;  /* 0x00000010090a7225 */ /* 0x000fc800078e00ff */
[----:B------:R-:W-:-:S04]  /*0710*/  IMAD.WIDE.U32 R12, P0, R3, R17, R10 ;  /* 0x00000011030c7225 */ /* 0x000fc8000780000a */
[----:B------:R-:W-:-:S04]  /*0720*/  IMAD.WIDE.U32 R10, R3, R16, RZ ;  /* 0x00000010030a7225 */ /* 0x000fc800078e00ff */
[----:B------:R-:W-:Y:S01]  /*0730*/  IMAD.X R15, RZ, RZ, RZ, P0 ;  /* 0x000000ffff0f7224 */ /* 0x000fe200000e06ff */
[----:B------:R-:W-:Y:S01]  /*0740*/  IADD3 RZ, P0, R11, R12, RZ ;  /* 0x0000000c0bff7210 */ /* 0x000fe20007f1e0ff */
[----:B------:R-:W-:-:S04]  /*0750*/  IMAD.MOV.U32 R14, RZ, RZ, R13 ;  /* 0x000000ffff0e7224 */ /* 0x000fc800078e000d */
[----:B------:R-:W-:-:S08]  /*0760*/  IMAD.WIDE.U32.X R10, R9, R17, R14, P0 ;  /* 0x00000011090a7225 */ /* 0x000fd000000e040e */
.L_x_5:
[-CC-:B------:R-:W-:Y:S01]  /*0770*/  SHF.R.U64 R69, R10, R18.reuse, R11.reuse ;  /* 0x000000120a457219 */ /* 0x180fe2000000120b */
[----:B------:R-:W0:Y:S01]  /*0780*/  LDC.64 R22, c[0x0][0x640] ;  /* 0x00019000ff167b82 */ /* 0x000e220000000a00 */
[----:B------:R-:W-:Y:S01]  /*0790*/  SHF.R.U32.HI R7, RZ, R18, R11 ;  /* 0x00000012ff077219 */ /* 0x000fe2000001160b */
[----:B------:R-:W-:Y:S01]  /*07a0*/  ULDC UR4, c[0x0][0x150] ;  /* 0x0000540000047ab9 */ /* 0x000fe20000000800 */
[----:B------:R-:W-:Y:S01]  /*07b0*/  IADD3 R9, P0, RZ, -R69, RZ ;  /* 0x80000045ff097210 */ /* 0x000fe20007f1e0ff */
[----:B------:R-:W-:Y:S01]  /*07c0*/  IMAD.MOV.U32 R10, RZ, RZ, R0 ;  /* 0x000000ffff0a7224 */ /* 0x000fe200078e0000 */
[----:B------:R-:W-:Y:S01]  /*07d0*/  I2FP.F32.U32 R3, R6 ;  /* 0x0000000600037245 */ /* 0x000fe20000201000 */
[----:B------:R-:W-:Y:S02]  /*07e0*/  IMAD.MOV.U32 R11, RZ, RZ, R5 ;  /* 0x000000ffff0b7224 */ /* 0x000fe400078e0005 */
[----:B------:R-:W1:Y:S01]  /*07f0*/  LDC R14, c[0x0][0x618] ;  /* 0x00018600ff0e7b82 */ /* 0x000e620000000800 */
[----:B------:R-:W-:-:S02]  /*0800*/  IMAD.X R13, RZ, RZ, ~R7, P0 ;  /* 0x000000ffff0d7224 */ /* 0x000fc400000e0e07 */
[----:B------:R-:W-:Y:S01]  /*0810*/  FMUL R3, R3, UR4 ;  /* 0x0000000403037c20 */ /* 0x000fe20008400000 */
[----:B------:R-:W-:Y:S01]  /*0820*/  IMAD.WIDE.U32 R10, R9, R20, R10 ;  /* 0x00000014090a7225 */ /* 0x000fe200078e000a */
[----:B------:R-:W-:-:S03]  /*0830*/  ULDC UR4, c[0x0][0x154] ;  /* 0x0000550000047ab9 */ /* 0x000fc60000000800 */
[----:B------:R-:W-:Y:S01]  /*0840*/  IMAD R12, R13, R20, RZ ;  /* 0x000000140d0c7224 */ /* 0x000fe200078e02ff */
[----:B------:R-:W2:Y:S01]  /*0850*/  LDC R7, c[0x0][0x144] ;  /* 0x00005100ff077b82 */ /* 0x000ea20000000800 */
[----:B------:R-:W3:Y:S01]  /*0860*/  F2I.U32.TRUNC.NTZ R3, R3 ;  /* 0x0000000300037305 */ /* 0x000ee2000020f000 */
[----:B------:R-:W-:Y:S02]  /*0870*/  IMAD.MOV.U32 R13, RZ, RZ, -0x1 ;  /* 0xffffffffff0d7424 */ /* 0x000fe400078e00ff */
[----:B------:R-:W-:-:S04]  /*0880*/  IMAD R9, R9, R21, R12 ;  /* 0x0000001509097224 */ /* 0x000fc800078e020c */
[----:B------:R-:W4:Y:S01]  /*0890*/  LDC R18, c[0x0][0x608] ;  /* 0x00018200ff127b82 */ /* 0x000f220000000800 */
[----:B------:R-:W-:Y:S01]  /*08a0*/  IMAD.IADD R11, R11, 0x1, R9 ;  /* 0x000000010b0b7824 */ /* 0x000fe200078e0209 */
[----:B0-----:R-:W-:Y:S02]  /*08b0*/  ISETP.NE.U32.AND P0, PT, R22, RZ, PT ;  /* 0x000000ff1600720c */ /* 0x001fe40003f05070 */
[----:B------:R-:W-:Y:S02]  /*08c0*/  I2FP.F32.U32 R9, R8 ;  /* 0x0000000800097245 */ /* 0x000fe40000201000 */
[----:B------:R-:W-:Y:S02]  /*08d0*/  ISETP.NE.AND.EX P0, PT, R23, RZ, PT, P0 ;  /* 0x000000ff1700720c */ /* 0x000fe40003f05300 */
[----:B------:R-:W0:Y:S01]  /*08e0*/  LDC R12, c[0x0][0x658] ;  /* 0x00019600ff0c7b82 */ /* 0x000e220000000800 */
[-C--:B-1----:R-:W-:Y:S01]  /*08f0*/  SHF.R.U64 R16, R10, R14.reuse, R11 ;  /* 0x0000000e0a107219 */ /* 0x082fe2000000120b */
[----:B---3--:R-:W-:Y:S01]  /*0900*/  IMAD.MOV R10, RZ, RZ, -R3 ;  /* 0x000000ffff0a7224 */ /* 0x008fe200078e0a03 */
[----:B------:R-:W-:-:S05]  /*0910*/  SHF.R.U32.HI R11, RZ, R14, R11 ;  /* 0x0000000eff0b7219 */ /* 0x000fca000001160b */
[----:B------:R-:W1:Y:S01]  /*0920*/  LDC R17, c[0x0][0x148] ;  /* 0x00005200ff117b82 */ /* 0x000e620000000800 */
[----:B--2---:R-:W-:Y:S02]  /*0930*/  IMAD R3, R7, R10, R6 ;  /* 0x0000000a07037224 */ /* 0x004fe400078e0206 */
[----:B------:R-:W-:-:S04]  /*0940*/  FMUL R7, R9, UR4 ;  /* 0x0000000409077c20 */ /* 0x000fc80008400000 */
[----:B------:R2:W3:Y:S01]  /*0950*/  F2I.U32.TRUNC.NTZ R15, R7 ;  /* 0x00000007000f7305 */ /* 0x0004e2000020f000 */
[----:B------:R-:W1:Y:S01]  /*0960*/  LDC R21, c[0x0][0x600] ;  /* 0x00018000ff157b82 */ /* 0x000e620000000800 */
[-CC-:B----4-:R-:W-:Y:S02]  /*0970*/  SHF.R.U64 R27, R16, R18.reuse, R11.reuse ;  /* 0x00000012101b7219 */ /* 0x190fe4000000120b */
[----:B------:R-:W-:Y:S01]  /*0980*/  SHF.R.U32.HI R9, RZ, R18, R11 ;  /* 0x00000012ff097219 */ /* 0x000fe2000001160b */
[----:B------:R-:W-:-:S04]  /*0990*/  IMAD.MOV.U32 R11, RZ, RZ, 0x1 ;  /* 0x00000001ff0b7424 */ /* 0x000fc800078e00ff */
[----:B------:R-:W4:Y:S01]  /*09a0*/  LDC R20, c[0x0][0x648] ;  /* 0x00019200ff147b82 */ /* 0x000f220000000800 */
[-C--:B0-----:R-:W-:Y:S02]  /*09b0*/  SHF.L.U32 R6, R13, R12.reuse, RZ ;  /* 0x0000000c0d067219 */ /* 0x081fe400000006ff */
[-CC-:B------:R-:W-:Y:S02]  /*09c0*/  SHF.R.U64 R18, R27, R12.reuse, R9.reuse ;  /* 0x0000000c1b127219 */ /* 0x180fe40000001209 */
[----:B------:R-:W-:Y:S02]  /*09d0*/  SHF.R.U32.HI R19, RZ, R12, R9 ;  /* 0x0000000cff137219 */ /* 0x000fe40000011609 */
[----:B------:R-:W-:Y:S01]  /*09e0*/  LOP3.LUT R14, RZ, R6, RZ, 0x33, !PT ;  /* 0x00000006ff0e7212 */ /* 0x000fe200078e33ff */
[----:B------:R-:W0:Y:S01]  /*09f0*/  LDC R25, c[0x0][0x638] ;  /* 0x00018e00ff197b82 */ /* 0x000e220000000800 */
[----:B------:R-:W-:Y:S01]  /*0a00*/  SHF.L.U32 R9, R11, R12, RZ ;  /* 0x0000000c0b097219 */ /* 0x000fe200000006ff */
[----:B------:R-:W-:-:S02]  /*0a10*/  IMAD.MOV.U32 R6, RZ, RZ, R18 ;  /* 0x000000ffff067224 */ /* 0x000fc400078e0012 */
[----:B--2---:R-:W-:-:S04]  /*0a20*/  IMAD.MOV.U32 R7, RZ, RZ, R19 ;  /* 0x000000ffff077224 */ /* 0x004fc800078e0013 */
[----:B------:R-:W2:Y:S01]  /*0a30*/  LDC R24, c[0x0][0x610] ;  /* 0x00018400ff187b82 */ /* 0x000ea20000000800 */
[----:B---3--:R-:W-:Y:S05]  /*0a40*/  @!P0 BRA `(.L_x_6) ;  /* 0x0000000000288947 */ /* 0x008fea0003800000 */
[----:B------:R-:W3:Y:S02]  /*0a50*/  LDC R13, c[0x0][0x64c] ;  /* 0x00019300ff0d7b82 */ /* 0x000ee40000000800 */
[----:B---3--:R-:W-:-:S05]  /*0a60*/  IADD3 R13, P0, R18, R13, RZ ;  /* 0x0000000d120d7210 */ /* 0x008fca0007f1e0ff */
        /* <DEDUP_REMOVED lines=8> */
.L_x_6:
[----:B----4-:R-:W-:Y:S01]  /*0af0*/  SHF.R.U64 R6, R6, R20, R7 ;  /* 0x0000001406067219 */ /* 0x010fe20000001207 */
[----:B-1----:R-:W-:Y:S01]  /*0b00*/  VIADD R7, R21, 0xffffffff ;  /* 0xffffffff15077836 */ /* 0x002fe20000000000 */
[----:B------:R-:W-:Y:S01]  /*0b10*/  LOP3.LUT R14, R27, R14, RZ, 0xc0, !PT ;  /* 0x0000000e1b0e7212 */ /* 0x000fe200078ec0ff */
[----:B------:R-:W-:Y:S02]  /*0b20*/  IMAD.MOV R15, RZ, RZ, -R15 ;  /* 0x000000ffff0f7224 */ /* 0x000fe400078e0a0f */
[----:B------:R-:W-:Y:S01]  /*0b30*/  IMAD.MOV R10, RZ, RZ, -R6 ;  /* 0x000000ffff0a7224 */ /* 0x000fe200078e0a06 */
[----:B------:R-:W-:Y:S01]  /*0b40*/  LOP3.LUT R7, R16, R7, RZ, 0xc0, !PT ;  /* 0x0000000710077212 */ /* 0x000fe200078ec0ff */
[----:B------:R-:W-:Y:S02]  /*0b50*/  IMAD R14, R9, R6, R14 ;  /* 0x00000006090e7224 */ /* 0x000fe400078e020e */
[----:B------:R-:W-:Y:S02]  /*0b60*/  @P4 IMAD R3, R17, R15, R8 ;  /* 0x0000000f11034224 */ /* 0x000fe400078e0208 */
[----:B0-----:R-:W-:-:S02]  /*0b70*/  IMAD R6, R10, R25, R18 ;  /* 0x000000190a067224 */ /* 0x001fc400078e0212 */
[----:B--2---:R-:W-:Y:S02]  /*0b80*/  IMAD R3, R14, R24, R3 ;  /* 0x000000180e037224 */ /* 0x004fe400078e0203 */
[----:B------:R-:W-:Y:S02]  /*0b90*/  IMAD R6, R6, R21, R7 ;  /* 0x0000001506067224 */ /* 0x000fe400078e0207 */
[----:B------:R-:W-:-:S03]  /*0ba0*/  IMAD.MOV.U32 R9, RZ, RZ, 0x1 ;  /* 0x00000001ff097424 */ /* 0x000fc600078e00ff */
[----:B------:R-:W-:Y:S02]  /*0bb0*/  SEL R12, R6, R3, !P4 ;  /* 0x00000003060c7207 */ /* 0x000fe40006000000 */
[----:B------:R-:W-:-:S07]  /*0bc0*/  SEL R16, R3, R6, !P4 ;  /* 0x0000000603107207 */ /* 0x000fce0006000000 */
.L_x_4:
[----:B------:R-:W-:-:S08]  /*0bd0*/  NOP ;  /* 0x0000000000007918 */ /* 0x000fd00000000000 */
[----:B------:R-:W0:Y:S02]  /*0be0*/  USETMAXREG.TRY_ALLOC.CTAPOOL UP0, 0xe8 ;  /* 0x000000e8000079c8 */ /* 0x000e240008000600 */
[----:B0-----:R-:W-:-:S13]  /*0bf0*/  PLOP3.LUT P0, PT, PT, PT, UP0, 0x80, 0x0 ;  /* 0x000000000000781c */ /* 0x001fda0003f0f008 */
[----:B------:R-:W-:Y:S05]  /*0c00*/  @!P0 BRA `(.L_x_4) ;  /* 0xfffffffc00f08947 */ /* 0x000fea000383ffff */
[----:B------:R-:W-:Y:S01]  /*0c10*/  ULDC.64 UR4, c[0x0][0x598] ;  /* 0x0001660000047ab9 */ /* 0x000fe20000000a00 */
[----:B------:R-:W-:Y:S01]  /*0c20*/  ULDC.64 UR16, c[0x0][0x208] ;  /* 0x0000820000107ab9 */ /* 0x000fe20000000a00 */
[----:B------:R-:W-:-:S04]  /*0c30*/  ISETP.NE.U32.AND P0, PT, RZ, UR4, PT ;  /* 0x00000004ff007c0c */ /* 0x000fc8000bf05070 */
[----:B------:R-:W-:-:S13]  /*0c40*/  ISETP.NE.AND.EX P0, PT, RZ, UR5, PT, P0 ;  /* 0x00000005ff007c0c */ /* 0x000fda000bf05300 */
[----:B------:R-:W-:Y:S05]  /*0c50*/  @!P0 BRA `(.L_x_7) ;  /* 0x00000000001c8947 */ /* 0x000fea0003800000 */
[----:B------:R-:W0:Y:S02]  /*0c60*/  LDC.64 R6, c[0x0][0x598] ;  /* 0x00016600ff067b82 */ /* 0x000e240000000a00 */
[----:B0-----:R-:W2:Y:S02]  /*0c70*/  LDG.E.64 R6, desc[UR16][R6.64] ;  /* 0x0000001006067981 */ /* 0x001ea4000c1e1b00 */
[----:B--2---:R-:W-:-:S04]  /*0c80*/  ISETP.NE.U32.AND P0, PT, R6, RZ, PT ;  /* 0x000000ff0600720c */ /* 0x004fc80003f05070 */
[----:B------:R-:W-:-:S13]  /*0c90*/  ISETP.NE.AND.EX P0, PT, R7, RZ, PT, P0 ;  /* 0x000000ff0700720c */ /* 0x000fda0003f05300 */
[----:B------:R-:W-:Y:S05]  /*0ca0*/  @!P0 BRA `(.L_x_7) ;  /* 0x0000000000088947 */ /* 0x000fea0003800000 */
[----:B------:R0:W5:Y:S01]  /*0cb0*/  LD.E R3, desc[UR16][R6.64] ;  /* 0x0000001006037980 */ /* 0x000162000c101900 */
[----:B------:R-:W-:Y:S05]  /*0cc0*/  BRA `(.L_x_8) ;  /* 0x0000000000207947 */ /* 0x000fea0003800000 */
.L_x_7:
[----:B------:R-:W-:Y:S02]  /*0cd0*/  ULDC.64 UR4, c[0x0][0x588] ;  /* 0x0001620000047ab9 */ /* 0x000fe40000000a00 */
[----:B------:R-:W-:-:S04]  /*0ce0*/  ISETP.NE.U32.AND P0, PT, RZ, UR4, PT ;  /* 0x00000004ff007c0c */ /* 0x000fc8000bf05070 */
[----:B------:R-:W-:-:S13]  /*0cf0*/  ISETP.NE.AND.EX P0, PT, RZ, UR5, PT, P0 ;  /* 0x00000005ff007c0c */ /* 0x000fda000bf05300 */
[----:B------:R-:W-:Y:S05]  /*0d00*/  @!P0 BRA `(.L_x_9) ;  /* 0x00000000000c8947 */ /* 0x000fea0003800000 */
[----:B------:R-:W0:Y:S02]  /*0d10*/  LDC.64 R6, c[0x0][0x588] ;  /* 0x00016200ff067b82 */ /* 0x000e240000000a00 */
[----:B0-----:R1:W5:Y:S01]  /*0d20*/  LDG.E R3, desc[UR16][R6.64] ;  /* 0x0000001006037981 */ /* 0x001362000c1e1900 */
[----:B------:R-:W-:Y:S05]  /*0d30*/  BRA `(.L_x_8) ;  /* 0x0000000000047947 */ /* 0x000fea0003800000 */
.L_x_9:
[----:B------:R-:W2:Y:S02]  /*0d40*/  LDC R3, c[0x0][0x580] ;  /* 0x00016000ff037b82 */ /* 0x000ea40000000800 */
.L_x_8:
[----:B------:R-:W-:Y:S02]  /*0d50*/  ULDC.64 UR4, c[0x0][0x5a0] ;  /* 0x0001680000047ab9 */ /* 0x000fe40000000a00 */
[----:B------:R-:W-:-:S04]  /*0d60*/  ISETP.NE.U32.AND P0, PT, RZ, UR4, PT ;  /* 0x00000004ff007c0c */ /* 0x000fc8000bf05070 */
[----:B------:R-:W-:-:S13]  /*0d70*/  ISETP.NE.AND.EX P0, PT, RZ, UR5, PT, P0 ;  /* 0x00000005ff007c0c */ /* 0x000fda000bf05300 */
[----:B------:R-:W-:Y:S05]  /*0d80*/  @!P0 BRA `(.L_x_10) ;  /* 0x00000000001c8947 */ /* 0x000fea0003800000 */
[----:B01----:R-:W0:Y:S02]  /*0d90*/  LDC.64 R6, c[0x0][0x5a0] ;  /* 0x00016800ff067b82 */ /* 0x003e240000000a00 */
[----:B0-----:R-:W3:Y:S02]  /*0da0*/  LDG.E.64 R6, desc[UR16][R6.64] ;  /* 0x0000001006067981 */ /* 0x001ee4000c1e1b00 */
[----:B---3--:R-:W-:-:S04]  /*0db0*/  ISETP.NE.U32.AND P0, PT, R6, RZ, PT ;  /* 0x000000ff0600720c */ /* 0x008fc80003f05070 */
[----:B------:R-:W-:-:S13]  /*0dc0*/  ISETP.NE.AND.EX P0, PT, R7, RZ, PT, P0 ;  /* 0x000000ff0700720c */ /* 0x000fda0003f05300 */
[----:B------:R-:W-:Y:S05]  /*0dd0*/  @!P0 BRA `(.L_x_10) ;  /* 0x0000000000088947 */ /* 0x000fea0003800000 */
[----:B------:R0:W5:Y:S01]  /*0de0*/  LD.E R10, desc[UR16][R6.64] ;  /* 0x00000010060a7980 */ /* 0x000162000c101900 */
[----:B------:R-:W-:Y:S05]  /*0df0*/  BRA `(.L_x_11) ;  /* 0x0000000000207947 */ /* 0x000fea0003800000 */
.L_x_10:
[----:B------:R-:W-:Y:S02]  /*0e00*/  ULDC.64 UR4, c[0x0][0x590] ;  /* 0x0001640000047ab9 */ /* 0x000fe40000000a00 */
[----:B------:R-:W-:-:S04]  /*0e10*/  ISETP.NE.U32.AND P0, PT, RZ, UR4, PT ;  /* 0x00000004ff007c0c */ /* 0x000fc8000bf05070 */
[----:B------:R-:W-:-:S13]  /*0e20*/  ISETP.NE.AND.EX P0, PT, RZ, UR5, PT, P0 ;  /* 0x00000005ff007c0c */ /* 0x000fda000bf05300 */
[----:B------:R-:W-:Y:S05]  /*0e30*/  @!P0 BRA `(.L_x_12) ;  /* 0x00000000000c8947 */ /* 0x000fea0003800000 */
[----:B------:R-:W3:Y:S02]  /*0e40*/  LDC.64 R10, c[0x0][0x590] ;  /* 0x00016400ff0a7b82 */ /* 0x000ee40000000a00 */
[----:B---3--:R3:W5:Y:S01]  /*0e50*/  LDG.E R10, desc[UR16][R10.64] ;  /* 0x000000100a0a7981 */ /* 0x008762000c1e1900 */
[----:B------:R-:W-:Y:S05]  /*0e60*/  BRA `(.L_x_11) ;  /* 0x0000000000047947 */ /* 0x000fea0003800000 */
.L_x_12:
[----:B------:R-:W4:Y:S02]  /*0e70*/  LDC R10, c[0x0][0x584] ;  /* 0x00016100ff0a7b82 */ /* 0x000f240000000800 */
.L_x_11:
[----:B------:R-:W-:-:S13]  /*0e80*/  LOP3.LUT P0, RZ, R9, 0xff, RZ, 0xc0, !PT ;  /* 0x000000ff09ff7812 */ /* 0x000fda000780c0ff */
[----:B------:R-:W-:Y:S05]  /*0e90*/  @!P0 EXIT ;  /* 0x000000000000894d */ /* 0x000fea0003800000 */
[----:B------:R-:W-:Y:S01]  /*0ea0*/  ULDC UR4, c[0x0][0x28c] ;  /* 0x0000a30000047ab9 */ /* 0x000fe20000000800 */
[----:B------:R-:W-:Y:S01]  /*0eb0*/  LOP3.LUT R80, R4, 0x1, RZ, 0xfc, !PT ;  /* 0x0000000104507812 */ /* 0x000fe200078efcff */
[----:B------:R-:W-:-:S04]  /*0ec0*/  UIADD3 UR4, UR4, 0x3f, URZ ;  /* 0x0000003f04047890 */ /* 0x000fc8000fffe03f */
[----:B------:R-:W-:-:S04]  /*0ed0*/  USHF.R.S32.HI UR5, URZ, 0x1f, UR4 ;  /* 0x0000001f3f057899 */ /* 0x000fc80008011404 */
[----:B------:R-:W-:-:S03]  /*0ee0*/  ULEA.HI UR5, UR5, UR4, URZ, 0x6 ;  /* 0x0000000405057291 */ /* 0x000fc6000f8f303f */
[----:B------:R-:W-:Y:S01]  /*0ef0*/  UMOV UR4, URZ ;  /* 0x0000003f00047c82 */ /* 0x000fe20008000000 */
[----:B------:R-:W-:-:S03]  /*0f00*/  USHF.R.S32.HI UR9, URZ, 0x6, UR5 ;  /* 0x000000063f097899 */ /* 0x000fc60008011405 */
[----:B------:R-:W-:-:S09]  /*0f10*/  UMOV UR5, URZ ;  /* 0x0000003f00057c82 */ /* 0x000fd20008000000 */
.L_x_101:
[----:B01----:R-:W-:Y:S01]  /*0f20*/  LOP3.LUT R6, R2, 0x80, RZ, 0xc0, !PT ;  /* 0x0000008002067812 */ /* 0x003fe200078ec0ff */
[----:B------:R-:W0:Y:S01]  /*0f30*/  S2UR UR13, SR_CgaCtaId ;  /* 0x00000000000d79c3 */ /* 0x000e220000008800 */
[----:B------:R-:W-:Y:S01]  /*0f40*/  UMOV UR12, 0x400 ;  /* 0x00000400000c7882 */ /* 0x000fe20000000000 */
[----:B------:R-:W-:Y:S01]  /*0f50*/  UMOV UR6, URZ ;  /* 0x0000003f00067c82 */ /* 0x000fe20008000000 */
[----:B------:R-:W-:Y:S01]  /*0f60*/  SHF.R.U32.HI R6, RZ, 0x7, R6 ;  /* 0x00000007ff067819 */ /* 0x000fe20000011606 */
[----:B------:R-:W-:Y:S01]  /*0f70*/  UMOV UR7, URZ ;  /* 0x0000003f00077c82 */ /* 0x000fe20008000000 */
[----:B------:R-:W-:Y:S01]  /*0f80*/  UMOV UR18, UR5 ;  /* 0x0000000500127c82 */ /* 0x000fe20008000000 */
[----:B------:R-:W-:Y:S01]  /*0f90*/  CS2R R14, SRZ ;  /* 0x00000000000e7805 */ /* 0x000fe2000001ff00 */
[----:B---3--:R-:W-:Y:S01]  /*0fa0*/  IMAD.MOV.U32 R11, RZ, RZ, RZ ;  /* 0x000000ffff0b7224 */ /* 0x008fe200078e00ff */
[----:B------:R-:W1:Y:S01]  /*0fb0*/  LDC R7, c[0x0][0x28c] ;  /* 0x0000a300ff077b82 */ /* 0x000e620000000800 */
[----:B------:R-:W3:Y:S01]  /*0fc0*/  SHFL.IDX PT, R6, R6, RZ, 0x1f ;  /* 0x00001fff06067589 */ /* 0x000ee200000e0000 */
[----:B------:R-:W-:-:S02]  /*0fd0*/  CS2R R18, SRZ ;  /* 0x0000000000127805 */ /* 0x000fc4000001ff00 */
[----:B------:R-:W-:Y:S02]  /*0fe0*/  CS2R R20, SRZ ;  /* 0x0000000000147805 */ /* 0x000fe4000001ff00 */
[----:B------:R-:W-:Y:S02]  /*0ff0*/  CS2R R22, SRZ ;  /* 0x0000000000167805 */ /* 0x000fe4000001ff00 */
[----:B------:R-:W-:Y:S02]  /*1000*/  CS2R R56, SRZ ;  /* 0x0000000000387805 */ /* 0x000fe4000001ff00 */
[----:B------:R-:W-:Y:S02]  /*1010*/  CS2R R58, SRZ ;  /* 0x00000000003a7805 */ /* 0x000fe4000001ff00 */
[----:B------:R-:W-:Y:S02]  /*1020*/  CS2R R60, SRZ ;  /* 0x00000000003c7805 */ /* 0x000fe4000001ff00 */
[----:B------:R-:W-:-:S02]  /*1030*/  CS2R R62, SRZ ;  /* 0x00000000003e7805 */ /* 0x000fc4000001ff00 */
[----:B------:R-:W-:Y:S02]  /*1040*/  CS2R R64, SRZ ;  /* 0x0000000000407805 */ /* 0x000fe4000001ff00 */
[----:B------:R-:W-:Y:S01]  /*1050*/  CS2R R66, SRZ ;  /* 0x0000000000427805 */ /* 0x000fe2000001ff00 */
[----:B------:R-:W-:Y:S01]  /*1060*/  IMAD.MOV.U32 R68, RZ, RZ, RZ ;  /* 0x000000ffff447224 */ /* 0x000fe200078e00ff */
[----:B------:R-:W-:Y:S02]  /*1070*/  CS2R R70, SRZ ;  /* 0x0000000000467805 */ /* 0x000fe4000001ff00 */
[----:B------:R-:W-:Y:S02]  /*1080*/  CS2R R72, SRZ ;  /* 0x0000000000487805 */ /* 0x000fe4000001ff00 */
[----:B------:R-:W-:Y:S02]  /*1090*/  CS2R R74, SRZ ;  /* 0x00000000004a7805 */ /* 0x000fe4000001ff00 */
[----:B------:R-:W-:-:S02]  /*10a0*/  CS2R R76, SRZ ;  /* 0x00000000004c7805 */ /* 0x000fc4000001ff00 */
[----:B------:R-:W-:Y:S01]  /*10b0*/  CS2R R78, SRZ ;  /* 0x00000000004e7805 */ /* 0x000fe2000001ff00 */
[----:B------:R-:W-:Y:S01]  /*10c0*/  IMAD.U32 R9, RZ, RZ, UR4 ;  /* 0x00000004ff097e24 */ /* 0x000fe2000f8e00ff */
[----:B------:R-:W-:Y:S02]  /*10d0*/  CS2R R24, SRZ ;  /* 0x0000000000187805 */ /* 0x000fe4000001ff00 */
[----:B------:R-:W-:Y:S02]  /*10e0*/  CS2R R26, SRZ ;  /* 0x00000000001a7805 */ /* 0x000fe4000001ff00 */
[----:B------:R-:W-:Y:S02]  /*10f0*/  CS2R R28, SRZ ;  /* 0x00000000001c7805 */ /* 0x000fe4000001ff00 */
[----:B------:R-:W-:Y:S02]  /*1100*/  CS2R R30, SRZ ;  /* 0x00000000001e7805 */ /* 0x000fe4000001ff00 */
[----:B------:R-:W-:-:S02]  /*1110*/  CS2R R32, SRZ ;  /* 0x0000000000207805 */ /* 0x000fc4000001ff00 */
[----:B------:R-:W-:Y:S02]  /*1120*/  CS2R R34, SRZ ;  /* 0x0000000000227805 */ /* 0x000fe4000001ff00 */
[----:B-1----:R-:W-:Y:S02]  /*1130*/  ISETP.GE.AND P0, PT, R7, 0x1, PT ;  /* 0x000000010700780c */ /* 0x002fe40003f06270 */
[----:B------:R-:W-:Y:S02]  /*1140*/  CS2R R36, SRZ ;  /* 0x0000000000247805 */ /* 0x000fe4000001ff00 */
[----:B---3--:R-:W-:Y:S02]  /*1150*/  R2UR UR8, R6 ;  /* 0x00000000060872ca */ /* 0x008fe400000e0000 */
[----:B------:R-:W-:Y:S02]  /*1160*/  CS2R R38, SRZ ;  /* 0x0000000000267805 */ /* 0x000fe4000001ff00 */
[----:B------:R-:W-:-:S02]  /*1170*/  CS2R R40, SRZ ;  /* 0x0000000000287805 */ /* 0x000fc4000001ff00 */
[----:B------:R-:W-:Y:S02]  /*1180*/  CS2R R42, SRZ ;  /* 0x00000000002a7805 */ /* 0x000fe4000001ff00 */
[----:B------:R-:W-:Y:S02]  /*1190*/  CS2R R44, SRZ ;  /* 0x00000000002c7805 */ /* 0x000fe4000001ff00 */
[----:B------:R-:W-:Y:S02]  /*11a0*/  CS2R R46, SRZ ;  /* 0x00000000002e7805 */ /* 0x000fe4000001ff00 */
[----:B------:R-:W-:Y:S02]  /*11b0*/  CS2R R48, SRZ ;  /* 0x0000000000307805 */ /* 0x000fe4000001ff00 */
[----:B------:R-:W-:Y:S02]  /*11c0*/  CS2R R50, SRZ ;  /* 0x0000000000327805 */ /* 0x000fe4000001ff00 */
[----:B------:R-:W-:-:S02]  /*11d0*/  CS2R R52, SRZ ;  /* 0x0000000000347805 */ /* 0x000fc4000001ff00 */
[----:B------:R-:W-:Y:S01]  /*11e0*/  CS2R R54, SRZ ;  /* 0x0000000000367805 */ /* 0x000fe2000001ff00 */
[----:B------:R-:W-:-:S04]  /*11f0*/  ULEA.HI UR10, UR8, UR8, URZ, 0x1 ;  /* 0x00000008080a7291 */ /* 0x000fc8000f8f083f */
[----:B------:R-:W-:Y:S02]  /*1200*/  ULOP3.LUT UR11, UR10, 0xffffe, URZ, 0xc0, !UPT ;  /* 0x000ffffe0a0b7892 */ /* 0x000fe4000f8ec03f */
[----:B0-----:R-:W-:Y:S02]  /*1210*/  ULEA UR10, UR13, UR12, 0x18 ;  /* 0x0000000c0d0a7291 */ /* 0x001fe4000f8ec03f */
[----:B------:R-:W-:-:S03]  /*1220*/  UIADD3 UR11, UR8, -UR11, URZ ;  /* 0x8000000b080b7290 */ /* 0x000fc6000fffe03f */
[----:B------:R-:W-:Y:S01]  /*1230*/  UMOV UR8, URZ ;  /* 0x0000003f00087c82 */ /* 0x000fe20008000000 */
[----:B------:R-:W-:-:S04]  /*1240*/  ULEA UR11, UR11, UR10, 0xc ;  /* 0x0000000a0b0b7291 */ /* 0x000fc8000f8e603f */
[----:B------:R-:W-:-:S04]  /*1250*/  UIADD3 UR11, UR11, 0x100, URZ ;  /* 0x000001000b0b7890 */ /* 0x000fc8000fffe03f */
[----:B------:R-:W-:-:S04]  /*1260*/  USHF.R.U32.HI UR11, URZ, 0x4, UR11 ;  /* 0x000000043f0b7899 */ /* 0x000fc8000801160b */
[----:B------:R-:W-:Y:S01]  /*1270*/  ULOP3.LUT UR11, UR11, 0x3fff, URZ, 0xc0, !UPT ;  /* 0x00003fff0b0b7892 */ /* 0x000fe2000f8ec03f */
[----:B-----5:R-:W-:Y:S11]  /*1280*/  @!P0 BRA `(.L_x_13) ;  /* 0x0000000400708947 */ /* 0x020ff60003800000 */
[----:B------:R-:W-:-:S13]  /*1290*/  ISETP.NE.AND P1, PT, R80, 0x3, PT ;  /* 0x000000035000780c */ /* 0x000fda0003f25270 */
[----:B------:R-:W-:Y:S05]  /*12a0*/  @!P1 BRA `(.L_x_14) ;  /* 0x0000000000049947 */ /* 0x000fea0003800000 */
[----:B------:R-:W-:Y:S01]  /*12b0*/  BPT.TRAP 0x1 ;  /* 0x000000040000795c */ /* 0x000fe20000300000 */
.L_x_14:
[----:B------:R-:W-:Y:S01]  /*12c0*/  ULEA UR6, UR5, UR10, 0x3 ;  /* 0x0000000a05067291 */ /* 0x000fe2000f8e183f */
[----:B------:R-:W-:-:S05]  /*12d0*/  IMAD.U32 R6, RZ, RZ, UR4 ;  /* 0x00000004ff067e24 */ /* 0x000fca000f8e00ff */
[----:B------:R-:W-:-:S04]  /*12e0*/  SHF.L.U32 R6, R6, 0x1f, RZ ;  /* 0x0000001f06067819 */ /* 0x000fc800000006ff */
[----:B------:R0:W1:Y:S01]  /*12f0*/  SYNCS.PHASECHK.TRANS64.TRYWAIT P0, [UR6], R6 ;  /* 0x00000006ff0075a7 */ /* 0x0000620008000146 */
[----:B------:R-:W-:Y:S05]  /*1300*/  @!P1 BRA `(.L_x_15) ;  /* 0x0000000000049947 */ /* 0x000fea0003800000 */
[----:B------:R-:W-:Y:S01]  /*1310*/  BPT.TRAP 0x1 ;  /* 0x000000040000795c */ /* 0x000fe20000300000 */
.L_x_15:
[----:B-1----:R-:W-:Y:S05]  /*1320*/  @P0 BRA `(.L_x_16) ;  /* 0x0000000000080947 */ /* 0x002fea0003800000 */
[----:B------:R-:W1:Y:S02]  /*1330*/  SYNCS.PHASECHK.TRANS64.TRYWAIT P0, [UR6], R6 ;  /* 0x00000006ff0075a7 */ /* 0x000e640008000146 */
[----:B-1----:R-:W-:Y:S05]  /*1340*/  @!P0 BRA `(.L_x_17) ;  /* 0x00000054002c8947 */ /* 0x002fea0003800000 */
.L_x_16:
[----:B------:R-:W-:Y:S01]  /*1350*/  UIADD3 UR6, UR10, 0x6100, URZ ;  /* 0x000061000a067890 */ /* 0x000fe2000fffe03f */
[----:B------:R-:W-:Y:S01]  /*1360*/  WARPGROUP.ARRIVE ;  /* 0x00000000000079c5 */ /* 0x000fe20000000000 */
[----:B------:R-:W-:Y:S01]  /*1370*/  ULOP3.LUT UR12, UR11, 0x10000, URZ, 0xfc, !UPT ;  /* 0x000100000b0c7892 */ /* 0x000fe2000f8efc3f */
[----:B------:R-:W-:Y:S01]  /*1380*/  CS2R R14, SRZ ;  /* 0x00000000000e7805 */ /* 0x000fe2000001ff00 */
[----:B------:R-:W-:Y:S01]  /*1390*/  USHF.R.U32.HI UR6, URZ, 0x4, UR6 ;  /* 0x000000043f067899 */ /* 0x000fe20008011606 */
[----:B------:R-:W-:Y:S01]  /*13a0*/  IMAD.MOV.U32 R11, RZ, RZ, RZ ;  /* 0x000000ffff0b7224 */ /* 0x000fe200078e00ff */
[----:B------:R-:W-:Y:S01]  /*13b0*/  ULEA UR12, UR5, UR12, 0x9 ;  /* 0x0000000c050c7291 */ /* 0x000fe2000f8e483f */
[----:B------:R-:W-:Y:S01]  /*13c0*/  CS2R R18, SRZ ;  /* 0x0000000000127805 */ /* 0x000fe2000001ff00 */
[----:B------:R-:W-:Y:S01]  /*13d0*/  ULOP3.LUT UR6, UR6, 0x3fff, URZ, 0xc0, !UPT ;  /* 0x00003fff06067892 */ /* 0x000fe2000f8ec03f */
[----:B------:R-:W-:Y:S01]  /*13e0*/  CS2R R20, SRZ ;  /* 0x0000000000147805 */ /* 0x000fe2000001ff00 */
[----:B------:R-:W-:Y:S01]  /*13f0*/  UMOV UR13, 0x80000020 ;  /* 0x80000020000d7882 */ /* 0x000fe20000000000 */
[----:B------:R-:W-:Y:S01]  /*1400*/  UMOV UR15, 0x80000020 ;  /* 0x80000020000f7882 */ /* 0x000fe20000000000 */
[----:B------:R-:W-:Y:S01]  /*1410*/  ULOP3.LUT UR6, UR6, 0x10000, URZ, 0xfc, !UPT ;  /* 0x0001000006067892 */ /* 0x000fe2000f8efc3f */
[----:B------:R-:W-:Y:S01]  /*1420*/  CS2R R22, SRZ ;  /* 0x0000000000167805 */ /* 0x000fe2000001ff00 */
[----:B------:R-:W-:Y:S01]  /*1430*/  ULDC UR7, c[0x0][0x50c] ;  /* 0x0001430000077ab9 */ /* 0x000fe20000000800 */
[----:B------:R-:W-:Y:S01]  /*1440*/  CS2R R56, SRZ ;  /* 0x0000000000387805 */ /* 0x000fe2000001ff00 */
[----:B------:R-:W-:Y:S01]  /*1450*/  ULEA UR14, UR5, UR6, 0x8 ;  /* 0x00000006050e7291 */ /* 0x000fe2000f8e403f */
[----:B------:R-:W-:Y:S01]  /*1460*/  CS2R R58, SRZ ;  /* 0x00000000003a7805 */ /* 0x000fe2000001ff00 */
[----:B------:R-:W-:Y:S01]  /*1470*/  UISETP.NE.AND UP0, UPT, UR7, 0x2, UPT ;  /* 0x000000020700788c */ /* 0x000fe2000bf05270 */
[----:B------:R-:W-:Y:S01]  /*1480*/  CS2R R60, SRZ ;  /* 0x00000000003c7805 */ /* 0x000fe2000001ff00 */
[----:B------:R-:W-:Y:S01]  /*1490*/  UMOV UR6, 0x2 ;  /* 0x0000000200067882 */ /* 0x000fe20000000000 */
[----:B------:R-:W-:Y:S01]  /*14a0*/  CS2R R62, SRZ ;  /* 0x00000000003e7805 */ /* 0x000fe2000001ff00 */
[----:B------:R-:W-:Y:S01]  /*14b0*/  USEL UR7, URZ, 0x1, UP0 ;  /* 0x000000013f077887 */ /* 0x000fe20008000000 */
[----:B------:R-:W-:-:S02]  /*14c0*/  CS2R R64, SRZ ;  /* 0x0000000000407805 */ /* 0x000fc4000001ff00 */
[----:B------:R-:W-:Y:S01]  /*14d0*/  CS2R R66, SRZ ;  /* 0x0000000000427805 */ /* 0x000fe2000001ff00 */
[----:B------:R-:W-:Y:S01]  /*14e0*/  QGMMA.64x64x32.F32.E4M3.E4M3 R24, gdesc[UR12], RZ, !UPT ;  /* 0x00e000000c1879f3 */ /* 0x000fe2000c7008ff */
[----:B------:R-:W-:Y:S01]  /*14f0*/  UIADD3 UR12, UR12, 0x2, URZ ;  /* 0x000000020c0c7890 */ /* 0x000fe2000fffe03f */
[----:B------:R-:W-:Y:S01]  /*1500*/  IMAD.MOV.U32 R68, RZ, RZ, RZ ;  /* 0x000000ffff447224 */ /* 0x000fe200078e00ff */
[----:B------:R-:W-:Y:S01]  /*1510*/  ISETP.NE.AND P0, PT, RZ, UR7, PT ;  /* 0x00000007ff007c0c */ /* 0x000fe2000bf05270 */
[----:B------:R-:W-:Y:S01]  /*1520*/  UIADD3 UR14, UR14, 0x2, URZ ;  /* 0x000000020e0e7890 */ /* 0x000fe2000fffe03f */
[----:B------:R-:W-:Y:S01]  /*1530*/  CS2R R70, SRZ ;  /* 0x0000000000467805 */ /* 0x000fe2000001ff00 */
[----:B------:R-:W-:Y:S01]  /*1540*/  UMOV UR13, 0x80000020 ;  /* 0x80000020000d7882 */ /* 0x000fe20000000000 */
[----:B------:R-:W-:Y:S01]  /*1550*/  UMOV UR15, 0x80000020 ;  /* 0x80000020000f7882 */ /* 0x000fe20000000000 */
[----:B------:R-:W-:Y:S02]  /*1560*/  CS2R R72, SRZ ;  /* 0x0000000000487805 */ /* 0x000fe4000001ff00 */
[----:B------:R-:W-:-:S02]  /*1570*/  CS2R R74, SRZ ;  /* 0x00000000004a7805 */ /* 0x000fc4000001ff00 */
[----:B------:R-:W-:Y:S02]  /*1580*/  CS2R R76, SRZ ;  /* 0x00000000004c7805 */ /* 0x000fe4000001ff00 */
[----:B------:R-:W-:Y:S01]  /*1590*/  CS2R R78, SRZ ;  /* 0x00000000004e7805 */ /* 0x000fe2000001ff00 */
[----:B------:R-:W-:Y:S01]  /*15a0*/  QGMMA.64x64x32.F32.E4M3.E4M3 R24, gdesc[UR12], R24, gsb0 ;  /* 0x00e000000c1879f3 */ /* 0x000fe20008000818 */
[----:B------:R-:W-:Y:S05]  /*15b0*/  @!P0 BRA `(.L_x_18) ;  /* 0x0000000000888947 */ /* 0x000fea0003800000 */
[----:B------:R-:W-:Y:S02]  /*15c0*/  WARPGROUP.DEPBAR.LE gsb0, 0x0 ;  /* 0x00008000000079c5 */ /* 0x000fe40000010000 */
[----:B------:R-:W-:-:S01]  /*15d0*/  FADD R79, RZ, R24 ;  /* 0x00000018ff4f7221 */ /* 0x000fc20000000000 */
[----:B------:R-:W-:Y:S01]  /*15e0*/  FADD R78, RZ, R25 ;  /* 0x00000019ff4e7221 */ /* 0x000fe20000000000 */
        /* <DEDUP_REMOVED lines=30> */
[----:B------:R-:W-:-:S06]  /*17d0*/  UMOV UR6, URZ ;  /* 0x0000003f00067c82 */ /* 0x000fcc0008000000 */
.L_x_18:
[----:B------:R-:W-:-:S04]  /*17e0*/  UIADD3 UR18, UR5, 0x1, URZ ;  /* 0x0000000105127890 */ /* 0x000fc8000fffe03f */
[----:B------:R-:W-:-:S04]  /*17f0*/  UISETP.NE.AND UP0, UPT, UR18, 0x3, UPT ;  /* 0x000000031200788c */ /* 0x000fc8000bf05270 */
[----:B------:R-:W-:Y:S02]  /*1800*/  USEL UR8, URZ, 0x1, UP0 ;  /* 0x000000013f087887 */ /* 0x000fe40008000000 */
[----:B------:R-:W-:Y:S02]  /*1810*/  USEL UR18, UR18, URZ, UP0 ;  /* 0x0000003f12127287 */ /* 0x000fe40008000000 */
[----:B------:R-:W-:-:S06]  /*1820*/  ULOP3.LUT UR8, UR4, UR8, URZ, 0x3c, !UPT ;  /* 0x0000000804087292 */ /* 0x000fcc000f8e3c3f */
[----:B------:R-:W-:Y:S01]  /*1830*/  IMAD.U32 R9, RZ, RZ, UR8 ;  /* 0x00000008ff097e24 */ /* 0x000fe2000f8e00ff */
[----:B------:R-:W-:-:S06]  /*1840*/  UMOV UR8, 0x1 ;  /* 0x0000000100087882 */ /* 0x000fcc0000000000 */
.L_x_13:
[----:B------:R-:W-:-:S04]  /*1850*/  UISETP.LT.AND UP0, UPT, UR9, 0x1, UPT ;  /* 0x000000010900788c */ /* 0x000fc8000bf01270 */
[----:B------:R-:W-:-:S04]  /*1860*/  USEL UR12, UR9, 0x1, UP0 ;  /* 0x00000001090c7887 */ /* 0x000fc80008000000 */
[----:B------:R-:W-:-:S04]  /*1870*/  UIADD3 UR12, UR9, -UR12, URZ ;  /* 0x8000000c090c7290 */ /* 0x000fc8000fffe03f */
[----:B------:R-:W-:-:S06]  /*1880*/  UISETP.GE.AND UP0, UPT, UR12, 0x1, UPT ;  /* 0x000000010c00788c */ /* 0x000fcc000bf06270 */
[----:B------:R-:W-:-:S13]  /*1890*/  PLOP3.LUT P0, PT, PT, PT, UP0, 0x80, 0x0 ;  /* 0x000000000000781c */ /* 0x000fda0003f0f008 */
[----:B------:R-:W-:Y:S05]  /*18a0*/  @!P0 BRA `(.L_x_19) ;  /* 0x0000000400848947 */ /* 0x000fea0003800000 */
[----:B01----:R-:W-:Y:S01]  /*18b0*/  IMAD.U32 R6, RZ, RZ, UR12 ;  /* 0x0000000cff067e24 */ /* 0x003fe2000f8e00ff */
[----:B------:R-:W-:Y:S01]  /*18c0*/  UMOV UR19, UR5 ;  /* 0x0000000500137c82 */ /* 0x000fe20008000000 */
[----:B------:R-:W-:-:S05]  /*18d0*/  ULDC UR20, c[0x0][0x50c] ;  /* 0x0001430000147ab9 */ /* 0x000fca0000000800 */
.L_x_27:
[----:B------:R-:W-:-:S13]  /*18e0*/  ISETP.NE.AND P1, PT, R80, 0x3, PT ;  /* 0x000000035000780c */ /* 0x000fda0003f25270 */
[----:B01----:R-:W-:Y:S05]  /*18f0*/  @!P1 BRA `(.L_x_20) ;  /* 0x0000000000049947 */ /* 0x003fea0003800000 */
[----:B------:R-:W-:Y:S01]  /*1900*/  BPT.TRAP 0x1 ;  /* 0x000000040000795c */ /* 0x000fe20000300000 */
.L_x_20:
[----:B------:R-:W0:Y:S01]  /*1910*/  S2UR UR12, SR_CgaCtaId ;  /* 0x00000000000c79c3 */ /* 0x000e220000008800 */
[----:B------:R-:W-:Y:S01]  /*1920*/  UMOV UR10, 0x400 ;  /* 0x00000400000a7882 */ /* 0x000fe20000000000 */
[----:B------:R-:W-:Y:S01]  /*1930*/  SHF.L.U32 R7, R9, 0x1f, RZ ;  /* 0x0000001f09077819 */ /* 0x000fe200000006ff */
[----:B0-----:R-:W-:-:S04]  /*1940*/  ULEA UR10, UR12, UR10, 0x18 ;  /* 0x0000000a0c0a7291 */ /* 0x001fc8000f8ec03f */
[----:B------:R-:W-:-:S09]  /*1950*/  ULEA UR12, UR18, UR10, 0x3 ;  /* 0x0000000a120c7291 */ /* 0x000fd2000f8e183f */
[----:B------:R0:W1:Y:S01]  /*1960*/  SYNCS.PHASECHK.TRANS64.TRYWAIT P0, [UR12], R7 ;  /* 0x00000007ff0075a7 */ /* 0x000062000800014c */
[----:B------:R-:W-:Y:S05]  /*1970*/  @!P1 BRA `(.L_x_21) ;  /* 0x0000000000049947 */ /* 0x000fea0003800000 */
[----:B------:R-:W-:Y:S01]  /*1980*/  BPT.TRAP 0x1 ;  /* 0x000000040000795c */ /* 0x000fe20000300000 */
.L_x_21:
[----:B-1----:R-:W-:Y:S05]  /*1990*/  @P0 BRA `(.L_x_22) ;  /* 0x0000000000080947 */ /* 0x002fea0003800000 */
[----:B------:R-:W1:Y:S02]  /*19a0*/  SYNCS.PHASECHK.TRANS64.TRYWAIT P0, [UR12], R7 ;  /* 0x00000007ff0075a7 */ /* 0x000e64000800014c */
[----:B-1----:R-:W-:Y:S05]  /*19b0*/  @!P0 BRA `(.L_x_23) ;  /* 0x0000004c00a88947 */ /* 0x002fea0003800000 */
.L_x_22:
[----:B------:R-:W-:Y:S01]  /*19c0*/  UIADD3 UR12, UR10, 0x6100, URZ ;  /* 0x000061000a0c7890 */ /* 0x000fe2000fffe03f */
[----:B------:R-:W-:Y:S01]  /*19d0*/  WARPGROUP.ARRIVE ;  /* 0x00000000000079c5 */ /* 0x000fe20000000000 */
[----:B------:R-:W-:Y:S02]  /*19e0*/  UISETP.NE.AND UP0, UPT, UR7, URZ, UPT ;  /* 0x0000003f0700728c */ /* 0x000fe4000bf05270 */
[----:B------:R-:W-:Y:S02]  /*19f0*/  USHF.R.U32.HI UR12, URZ, 0x4, UR12 ;  /* 0x000000043f0c7899 */ /* 0x000fe4000801160c */
[----:B------:R-:W-:Y:S02]  /*1a00*/  USEL UR8, UR8, URZ, !UP0 ;  /* 0x0000003f08087287 */ /* 0x000fe4000c000000 */
[----:B------:R-:W-:Y:S02]  /*1a10*/  ULOP3.LUT UR7, UR12, 0x3fff, URZ, 0xc0, !UPT ;  /* 0x00003fff0c077892 */ /* 0x000fe4000f8ec03f */
[----:B------:R-:W-:-:S02]  /*1a20*/  ULOP3.LUT UR12, UR11, 0x10000, URZ, 0xfc, !UPT ;  /* 0x000100000b0c7892 */ /* 0x000fc4000f8efc3f */
[----:B------:R-:W-:Y:S02]  /*1a30*/  ULOP3.LUT UR7, UR7, 0x10000, URZ, 0xfc, !UPT ;  /* 0x0001000007077892 */ /* 0x000fe4000f8efc3f */
[----:B------:R-:W-:Y:S02]  /*1a40*/  UISETP.NE.U32.AND UP0, UPT, UR8, URZ, UPT ;  /* 0x0000003f0800728c */ /* 0x000fe4000bf05070 */
[----:B------:R-:W-:Y:S02]  /*1a50*/  ULEA UR12, UR18, UR12, 0x9 ;  /* 0x0000000c120c7291 */ /* 0x000fe4000f8e483f */
[----:B------:R-:W-:Y:S01]  /*1a60*/  ULEA UR14, UR18, UR7, 0x8 ;  /* 0x00000007120e7291 */ /* 0x000fe2000f8e403f */
[----:B------:R-:W-:Y:S01]  /*1a70*/  UMOV UR13, 0x80000020 ;  /* 0x80000020000d7882 */ /* 0x000fe20000000000 */
[----:B------:R-:W-:Y:S01]  /*1a80*/  UMOV UR15, 0x80000020 ;  /* 0x80000020000f7882 */ /* 0x000fe20000000000 */
[----:B------:R-:W-:-:S06]  /*1a90*/  UIADD3 UR6, UR6, 0x2, URZ ;  /* 0x0000000206067890 */ /* 0x000fcc000fffe03f */
[----:B------:R-:W-:Y:S01]  /*1aa0*/  QGMMA.64x64x32.F32.E4M3.E4M3 R24, gdesc[UR12], R24, UP0 ;  /* 0x00e000000c1879f3 */ /* 0x000fe2000bf00818 */
[----:B------:R-:W-:Y:S02]  /*1ab0*/  UIADD3 UR12, UR12, 0x2, URZ ;  /* 0x000000020c0c7890 */ /* 0x000fe4000fffe03f */
[----:B------:R-:W-:Y:S01]  /*1ac0*/  UIADD3 UR14, UR14, 0x2, URZ ;  /* 0x000000020e0e7890 */ /* 0x000fe2000fffe03f */
[----:B------:R-:W-:Y:S01]  /*1ad0*/  UMOV UR13, 0x80000020 ;  /* 0x80000020000d7882 */ /* 0x000fe20000000000 */
[----:B------:R-:W-:Y:S01]  /*1ae0*/  UMOV UR15, 0x80000020 ;  /* 0x80000020000f7882 */ /* 0x000fe20000000000 */
[----:B------:R-:W-:-:S04]  /*1af0*/  UISETP.NE.AND UP0, UPT, UR6, UR20, UPT ;  /* 0x000000140600728c */ /* 0x000fc8000bf05270 */
[----:B------:R-:W-:-:S06]  /*1b00*/  USEL UR7, URZ, 0x1, UP0 ;  /* 0x000000013f077887 */ /* 0x000fcc0008000000 */
[----:B------:R-:W-:Y:S01]  /*1b10*/  ISETP.NE.AND P0, PT, RZ, UR7, PT ;  /* 0x00000007ff007c0c */ /* 0x000fe2000bf05270 */
[----:B------:R-:W-:Y:S03]  /*1b20*/  QGMMA.64x64x32.F32.E4M3.E4M3 R24, gdesc[UR12], R24, gsb0 ;  /* 0x00e000000c1879f3 */ /* 0x000fe60008000818 */
[----:B------:R-:W-:-:S09]  /*1b30*/  WARPGROUP.DEPBAR.LE gsb0, 0x1 ;  /* 0x00008000000079c5 */ /* 0x000fd20000010100 */
[----:B------:R-:W-:Y:S05]  /*1b40*/  @!P0 BRA `(.L_x_24) ;  /* 0x0000000000888947 */ /* 0x000fea0003800000 */
[----:B------:R-:W-:Y:S02]  /*1b50*/  WARPGROUP.DEPBAR.LE gsb0, 0x0 ;  /* 0x00008000000079c5 */ /* 0x000fe40000010000 */
[----:B------:R-:W-:-:S01]  /*1b60*/  FADD R79, R24, R79 ;  /* 0x0000004f184f7221 */ /* 0x000fc20000000000 */
[----:B------:R-:W-:Y:S01]  /*1b70*/  FADD R78, R25, R78 ;  /* 0x0000004e194e7221 */ /* 0x000fe20000000000 */
        /* <DEDUP_REMOVED lines=30> */
[----:B------:R-:W-:-:S06]  /*1d60*/  UMOV UR6, URZ ;  /* 0x0000003f00067c82 */ /* 0x000fcc0008000000 */
.L_x_24:
[----:B------:R-:W-:Y:S05]  /*1d70*/  @!P1 BRA `(.L_x_25) ;  /* 0x0000000000049947 */ /* 0x000fea0003800000 */
[----:B------:R-:W-:Y:S01]  /*1d80*/  BPT.TRAP 0x1 ;  /* 0x000000040000795c */ /* 0x000fe20000300000 */
.L_x_25:
[----:B------:R-:W-:Y:S01]  /*1d90*/  ULEA UR8, UR19, UR10, 0x3 ;  /* 0x0000000a13087291 */ /* 0x000fe2000f8e183f */
[----:B------:R-:W-:-:S03]  /*1da0*/  ISETP.GT.U32.AND P0, PT, R4, 0x1, PT ;  /* 0x000000010400780c */ /* 0x000fc60003f04070 */
[----:B------:R-:W-:-:S04]  /*1db0*/  UIADD3 UR8, UR8, 0x18, URZ ;  /* 0x0000001808087890 */ /* 0x000fc8000fffe03f */
[----:B------:R-:W-:-:S09]  /*1dc0*/  UPRMT UR8, URZ, 0x654, UR8 ;  /* 0x000006543f087896 */ /* 0x000fd20008000008 */
[----:B------:R-:W-:Y:S01]  /*1dd0*/  SYNCS.ARRIVE.TRANS64.RED.A1T0 RZ, [UR8], RZ ;  /* 0x000000ffffff79a7 */ /* 0x000fe20008100408 */
[----:B------:R-:W-:Y:S05]  /*1de0*/  @P0 BRA `(.L_x_26) ;  /* 0x0000000000040947 */ /* 0x000fea0003800000 */
[----:B------:R-:W-:Y:S01]  /*1df0*/  BPT.TRAP 0x1 ;  /* 0x000000040000795c */ /* 0x000fe20000300000 */
.L_x_26:
[----:B------:R-:W-:Y:S01]  /*1e00*/  UIADD3 UR18, UR18, 0x1, URZ ;  /* 0x0000000112127890 */ /* 0x000fe2000fffe03f */
[C---:B------:R-:W-:Y:S01]  /*1e10*/  ISETP.GT.AND P0, PT, R6.reuse, 0x1, PT ;  /* 0x000000010600780c */ /* 0x040fe20003f04270 */
[----:B------:R-:W-:Y:S01]  /*1e20*/  UIADD3 UR19, UR19, 0x1, URZ ;  /* 0x0000000113137890 */ /* 0x000fe2000fffe03f */
[----:B------:R-:W-:Y:S01]  /*1e30*/  VIADD R6, R6, 0xffffffff ;  /* 0xffffffff06067836 */ /* 0x000fe20000000000 */
[----:B------:R-:W-:Y:S02]  /*1e40*/  UISETP.NE.AND UP0, UPT, UR18, 0x3, UPT ;  /* 0x000000031200788c */ /* 0x000fe4000bf05270 */
[----:B------:R-:W-:Y:S02]  /*1e50*/  UISETP.NE.AND UP1, UPT, UR19, 0x3, UPT ;  /* 0x000000031300788c */ /* 0x000fe4000bf25270 */
[----:B------:R-:W-:Y:S02]  /*1e60*/  USEL UR8, URZ, 0x1, UP0 ;  /* 0x000000013f087887 */ /* 0x000fe40008000000 */
[----:B------:R-:W-:-:S02]  /*1e70*/  USEL UR18, UR18, URZ, UP0 ;  /* 0x0000003f12127287 */ /* 0x000fc40008000000 */
[----:B------:R-:W-:Y:S02]  /*1e80*/  USEL UR19, UR19, URZ, UP1 ;  /* 0x0000003f13137287 */ /* 0x000fe40008800000 */
[----:B------:R-:W-:Y:S01]  /*1e90*/  LOP3.LUT R9, R9, UR8, RZ, 0x3c, !PT ;  /* 0x0000000809097c12 */ /* 0x000fe2000f8e3cff */
[----:B------:R-:W-:Y:S01]  /*1ea0*/  UMOV UR8, 0x1 ;  /* 0x0000000100087882 */ /* 0x000fe20000000000 */
[----:B------:R-:W-:Y:S08]  /*1eb0*/  @P0 BRA `(.L_x_27) ;  /* 0xfffffff800880947 */ /* 0x000ff0000383ffff */
.L_x_19:
[----:B------:R-:W-:Y:S01]  /*1ec0*/  UISETP.NE.AND UP0, UPT, UR6, URZ, UPT ;  /* 0x0000003f0600728c */ /* 0x000fe2000bf05270 */
[----:B01----:R-:W0:Y:S03]  /*1ed0*/  LDC R6, c[0x0][0x28c] ;  /* 0x0000a300ff067b82 */ /* 0x003e260000000800 */
[----:B------:R-:W-:-:S06]  /*1ee0*/  USEL UR6, URZ, 0x1, !UP0 ;  /* 0x000000013f067887 */ /* 0x000fcc000c000000 */
[----:B------:R-:W-:Y:S02]  /*1ef0*/  ISETP.NE.AND P0, PT, RZ, UR6, PT ;  /* 0x00000006ff007c0c */ /* 0x000fe4000bf05270 */
[----:B0-----:R-:W-:-:S11]  /*1f00*/  ISETP.GE.AND P1, PT, R6, 0x1, PT ;  /* 0x000000010600780c */ /* 0x001fd60003f26270 */
[----:B------:R-:W-:Y:S05]  /*1f10*/  @!P0 BRA `(.L_x_28) ;  /* 0x0000000000848947 */ /* 0x000fea0003800000 */
[----:B------:R-:W-:Y:S02]  /*1f20*/  WARPGROUP.DEPBAR.LE gsb0, 0x0 ;  /* 0x00008000000079c5 */ /* 0x000fe40000010000 */
[----:B------:R-:W-:Y:S01]  /*1f30*/  FADD R79, R24, R79 ;  /* 0x0000004f184f7221 */ /* 0x000fe20000000000 */
        /* <DEDUP_REMOVED lines=30> */
[----:B------:R-:W-:-:S07]  /*2120*/  FADD R14, R14, R55 ;  /* 0x000000370e0e7221 */ /* 0x000fce0000000000 */
.L_x_28:
[----:B------:R-:W-:Y:S02]  /*2130*/  WARPGROUP.DEPBAR.LE gsb0, 0x0 ;  /* 0x00008000000079c5 */ /* 0x000fe40000010000 */
[----:B------:R-:W-:Y:S05]  /*2140*/  @!P1 BRA `(.L_x_29) ;  /* 0x0000000000409947 */ /* 0x000fea0003800000 */
[----:B------:R-:W-:-:S13]  /*2150*/  ISETP.NE.AND P0, PT, R80, 0x3, PT ;  /* 0x000000035000780c */ /* 0x000fda0003f05270 */
[----:B------:R-:W-:Y:S05]  /*2160*/  @!P0 BRA `(.L_x_30) ;  /* 0x0000000000048947 */ /* 0x000fea0003800000 */
[----:B------:R-:W-:Y:S01]  /*2170*/  BPT.TRAP 0x1 ;  /* 0x000000040000795c */ /* 0x000fe20000300000 */
.L_x_30:
[----:B------:R-:W-:Y:S01]  /*2180*/  UISETP.LT.AND UP0, UPT, UR9, 0x1, UPT ;  /* 0x000000010900788c */ /* 0x000fe2000bf01270 */
[----:B------:R-:W-:-:S03]  /*2190*/  ISETP.GT.U32.AND P0, PT, R4, 0x1, PT ;  /* 0x000000010400780c */ /* 0x000fc60003f04070 */
[----:B------:R-:W-:-:S04]  /*21a0*/  USEL UR8, UR9, 0x1, UP0 ;  /* 0x0000000109087887 */ /* 0x000fc80008000000 */
[----:B------:R-:W-:-:S04]  /*21b0*/  UIADD3 UR8, UR5, UR9, -UR8 ;  /* 0x0000000905087290 */ /* 0x000fc8000fffe808 */
[----:B------:R-:W-:-:S04]  /*21c0*/  UIMAD.WIDE.U32 UR6, UR8, -0x55555555, URZ ;  /* 0xaaaaaaab080678a5 */ /* 0x000fc8000f8e003f */
[----:B------:R-:W-:-:S04]  /*21d0*/  USHF.R.U32.HI UR6, URZ, 0x1, UR7 ;  /* 0x000000013f067899 */ /* 0x000fc80008011607 */
[----:B------:R-:W-:-:S04]  /*21e0*/  UIMAD UR8, UR6, -0x3, UR8 ;  /* 0xfffffffd060878a4 */ /* 0x000fc8000f8e0208 */
[----:B------:R-:W-:-:S04]  /*21f0*/  ULEA UR8, UR8, UR10, 0x3 ;  /* 0x0000000a08087291 */ /* 0x000fc8000f8e183f */
[----:B------:R-:W-:-:S04]  /*2200*/  UIADD3 UR8, UR8, 0x18, URZ ;  /* 0x0000001808087890 */ /* 0x000fc8000fffe03f */
[----:B------:R-:W-:-:S09]  /*2210*/  UPRMT UR8, URZ, 0x654, UR8 ;  /* 0x000006543f087896 */ /* 0x000fd20008000008 */
[----:B------:R-:W-:Y:S01]  /*2220*/  SYNCS.ARRIVE.TRANS64.RED.A1T0 RZ, [UR8], RZ ;  /* 0x000000ffffff79a7 */ /* 0x000fe20008100408 */
[----:B------:R-:W-:Y:S05]  /*2230*/  @P0 BRA `(.L_x_29) ;  /* 0x0000000000040947 */ /* 0x000fea0003800000 */
[----:B------:R-:W-:Y:S01]  /*2240*/  BPT.TRAP 0x1 ;  /* 0x000000040000795c */ /* 0x000fe20000300000 */
.L_x_29:
[----:B------:R-:W0:Y:S01]  /*2250*/  LDC R24, c[0x0][0x288] ;  /* 0x0000a200ff187b82 */ /* 0x000e220000000800 */
[--C-:B------:R-:W-:Y:S01]  /*2260*/  SHF.R.U32.HI R6, RZ, 0x2, R2.reuse ;  /* 0x00000002ff067819 */ /* 0x100fe20000011602 */
[----:B------:R-:W-:Y:S01]  /*2270*/  IMAD.SHL.U32 R17, R12, 0x40, RZ ;  /* 0x000000400c117824 */ /* 0x000fe200078e00ff */
[----:B------:R-:W-:Y:S01]  /*2280*/  SHF.R.U32.HI R9, RZ, 0x7, R2 ;  /* 0x00000007ff097819 */ /* 0x000fe20000011602 */
[----:B------:R-:W-:Y:S01]  /*2290*/  UIADD3 UR5, UR9, UR5, URZ ;  /* 0x0000000509057290 */ /* 0x000fe2000fffe03f */
[----:B------:R-:W-:Y:S01]  /*22a0*/  LOP3.LUT R7, R6, 0x7, RZ, 0xc0, !PT ;  /* 0x0000000706077812 */ /* 0x000fe200078ec0ff */
[C---:B------:R-:W-:Y:S01]  /*22b0*/  IMAD.SHL.U32 R12, R2.reuse, 0x2, RZ ;  /* 0x00000002020c7824 */ /* 0x040fe200078e00ff */
[----:B------:R-:W-:Y:S01]  /*22c0*/  LOP3.LUT R6, R9, 0x1, RZ, 0xc0, !PT ;  /* 0x0000000109067812 */ /* 0x000fe200078ec0ff */
[----:B------:R-:W-:Y:S01]  /*22d0*/  UISETP.GT.U32.AND UP0, UPT, UR5, 0x2, UPT ;  /* 0x000000020500788c */ /* 0x000fe2000bf04070 */
[C---:B------:R-:W-:Y:S01]  /*22e0*/  LOP3.LUT R13, R2.reuse, 0x3, RZ, 0xc0, !PT ;  /* 0x00000003020d7812 */ /* 0x040fe200078ec0ff */
[----:B------:R-:W-:Y:S01]  /*22f0*/  ULDC UR12, c[0x0][0x284] ;  /* 0x0000a100000c7ab9 */ /* 0x000fe20000000800 */
[----:B------:R-:W-:Y:S01]  /*2300*/  LOP3.LUT R8, R2, 0x60, RZ, 0xc0, !PT ;  /* 0x0000006002087812 */ /* 0x000fe200078ec0ff */
[----:B------:R-:W-:Y:S01]  /*2310*/  IMAD.SHL.U32 R26, R6, 0x40, RZ ;  /* 0x00000040061a7824 */ /* 0x000fe200078e00ff */
[----:B------:R-:W-:Y:S01]  /*2320*/  UISETP.LT.U32.AND UP0, UPT, UR9, 0x3, UP0 ;  /* 0x000000030900788c */ /* 0x000fe20008701070 */
[----:B------:R-:W-:Y:S01]  /*2330*/  SHF.R.S32.HI R32, RZ, 0x1f, R69 ;  /* 0x0000001fff207819 */ /* 0x000fe20000011445 */
[----:B------:R-:W-:Y:S01]  /*2340*/  UISETP.GE.U32.AND UP1, UPT, UR9, 0x3, UPT ;  /* 0x000000030900788c */ /* 0x000fe2000bf26070 */
[----:B------:R-:W-:Y:S01]  /*2350*/  SHF.R.U32.HI R8, RZ, 0x1, R8 ;  /* 0x00000001ff087819 */ /* 0x000fe20000011608 */
[----:B------:R-:W-:Y:S01]  /*2360*/  ULDC.64 UR10, c[0x0][0x5d0] ;  /* 0x00017400000a7ab9 */ /* 0x000fe20000000a00 */
[--C-:B------:R-:W-:Y:S01]  /*2370*/  LOP3.LUT R9, R26, 0x40, R7.reuse, 0xe2, !PT ;  /* 0x000000401a097812 */ /* 0x100fe200078ee207 */
[----:B------:R-:W-:Y:S01]  /*2380*/  UIMAD.WIDE.U32 UR6, UR5, -0x55555555, URZ ;  /* 0xaaaaaaab050678a5 */ /* 0x000fe2000f8e003f */
[----:B------:R-:W-:Y:S01]  /*2390*/  IADD3 R25, RZ, -R8, -R7 ;  /* 0x80000008ff197210 */ /* 0x000fe20007ffe807 */
[----:B------:R-:W-:Y:S01]  /*23a0*/  USEL UR8, URZ, 0x1, !UP0 ;  /* 0x000000013f087887 */ /* 0x000fe2000c000000 */
[----:B------:R-:W-:Y:S01]  /*23b0*/  LOP3.LUT R12, R17, 0x6, R12, 0xf8, !PT ;  /* 0x00000006110c7812 */ /* 0x000fe200078ef80c */
[----:B------:R-:W-:Y:S01]  /*23c0*/  USHF.R.U32.HI UR6, URZ, 0x1, UR7 ;  /* 0x000000013f067899 */ /* 0x000fe20008011607 */
[----:B0-----:R-:W-:Y:S01]  /*23d0*/  IMAD R26, R13, -0x2, R24 ;  /* 0xfffffffe0d1a7824 */ /* 0x001fe200078e0218 */
[----:B------:R-:W-:Y:S01]  /*23e0*/  ISETP.GE.AND P0, PT, R17, R24, PT ;  /* 0x000000181100720c */ /* 0x000fe20003f06270 */
[----:B------:R-:W-:Y:S01]  /*23f0*/  IMAD.SHL.U32 R24, R16, 0x80, RZ ;  /* 0x0000008010187824 */ /* 0x000fe200078e00ff */
[----:B------:R-:W-:Y:S01]  /*2400*/  SHF.R.S32.HI R13, RZ, 0x1f, R12 ;  /* 0x0000001fff0d7819 */ /* 0x000fe2000001140c */
[----:B------:R-:W-:Y:S01]  /*2410*/  IMAD R25, R6, -0x40, R25 ;  /* 0xffffffc006197824 */ /* 0x000fe200078e0219 */
[----:B------:R-:W-:Y:S01]  /*2420*/  ULOP3.LUT UR4, UR4, UR8, URZ, 0x3c, !UPT ;  /* 0x0000000804047292 */ /* 0x000fe2000f8e3c3f */
[----:B------:R-:W-:Y:S01]  /*2430*/  IMAD R6, R32, UR10, RZ ;  /* 0x0000000a20067c24 */ /* 0x000fe2000f8e02ff */
[----:B------:R-:W-:Y:S01]  /*2440*/  ISETP.GE.OR P0, PT, R24, UR12, P0 ;  /* 0x0000000c18007c0c */ /* 0x000fe20008706670 */
[----:B------:R-:W-:Y:S01]  /*2450*/  IMAD.WIDE R28, R16, 0x80, RZ ;  /* 0x00000080101c7825 */ /* 0x000fe200078e02ff */
[----:B------:R-:W-:Y:S01]  /*2460*/  UIMAD UR5, UR6, -0x3, UR5 ;  /* 0xfffffffd060578a4 */ /* 0x000fe2000f8e0205 */
[----:B------:R-:W-:Y:S01]  /*2470*/  IADD3 R25, -R24, UR12, R25 ;  /* 0x0000000c18197c10 */ /* 0x000fe2000fffe119 */
[----:B------:R-:W-:Y:S01]  /*2480*/  @UP1 ULOP3.LUT UR4, UR4, 0x1, UR6, 0x78, !UPT ;  /* 0x0000000104041892 */ /* 0x000fe2000f8e7806 */
[C---:B------:R-:W-:Y:S01]  /*2490*/  IMAD R27, R69.reuse, UR11, R6 ;  /* 0x0000000b451b7c24 */ /* 0x040fe2000f8e0206 */
[----:B------:R-:W-:Y:S01]  /*24a0*/  LOP3.LUT R33, R28, R9, R8, 0xfe, !PT ;  /* 0x000000091c217212 */ /* 0x000fe200078efe08 */
[----:B------:R-:W-:-:S04]  /*24b0*/  IMAD.WIDE.U32 R6, R69, UR10, R12 ;  /* 0x0000000a45067c25 */ /* 0x000fc8000f8e000c */
[----:B------:R-:W-:Y:S02]  /*24c0*/  IMAD.IADD R7, R7, 0x1, R27 ;  /* 0x0000000107077824 */ /* 0x000fe400078e021b */
[----:B------:R-:W-:Y:S02]  /*24d0*/  IMAD.IADD R26, R26, 0x1, -R17 ;  /* 0x000000011a1a7824 */ /* 0x000fe400078e0a11 */
[----:B------:R-:W-:Y:S01]  /*24e0*/  IMAD.MOV.U32 R24, RZ, RZ, -0x1 ;  /* 0xffffffffff187424 */ /* 0x000fe200078e00ff */
[----:B------:R-:W-:Y:S06]  /*24f0*/  @P0 BRA `(.L_x_31) ;  /* 0x0000002400940947 */ /* 0x000fec0003800000 */
[----:B------:R-:W0:Y:S01]  /*2500*/  LDC.64 R30, c[0x0][0x5c8] ;  /* 0x00017200ff1e7b82 */ /* 0x000e220000000a00 */
[----:B------:R-:W-:Y:S01]  /*2510*/  ULDC.64 UR6, c[0x0][0x5c0] ;  /* 0x0001700000067ab9 */ /* 0x000fe20000000a00 */
[----:B------:R-:W-:Y:S01]  /*2520*/  BSSY B0, `(.L_x_31) ;  /* 0x0000262000007945 */ /* 0x000fe20003800000 */
[-C--:B0-----:R-:W-:Y:S02]  /*2530*/  IMAD R8, R29, R30.reuse, RZ ;  /* 0x0000001e1d087224 */ /* 0x081fe400078e02ff */
[----:B------:R-:W-:-:S04]  /*2540*/  IMAD.WIDE.U32 R6, R33, R30, R6 ;  /* 0x0000001e21067225 */ /* 0x000fc800078e0006 */
[----:B------:R-:W-:Y:S01]  /*2550*/  IMAD R17, R33, R31, R8 ;  /* 0x0000001f21117224 */ /* 0x000fe200078e0208 */
[----:B------:R-:W-:Y:S02]  /*2560*/  LEA R9, P0, R30, R6, 0x3 ;  /* 0x000000061e097211 */ /* 0x000fe400078018ff */
[----:B------:R-:W-:Y:S01]  /*2570*/  IADD3 R8, P1, R6, UR6, RZ ;  /* 0x0000000606087c10 */ /* 0x000fe2000ff3e0ff */
[----:B------:R-:W-:Y:S01]  /*2580*/  IMAD.IADD R17, R7, 0x1, R17 ;  /* 0x0000000107117824 */ /* 0x000fe200078e0211 */
[----:B------:R-:W-:-:S04]  /*2590*/  IADD3 R6, P2, R9, UR6, RZ ;  /* 0x0000000609067c10 */ /* 0x000fc8000ff5e0ff */
[----:B------:R-:W-:Y:S02]  /*25a0*/  LEA.HI.X R7, R30, R17, R31, 0x3, P0 ;  /* 0x000000111e077211 */ /* 0x000fe400000f1c1f */
[----:B----45:R-:W-:Y:S02]  /*25b0*/  FSETP.NEU.AND P0, PT, R10, RZ, PT ;  /* 0x000000ff0a00720b */ /* 0x030fe40003f0d000 */
[----:B------:R-:W-:Y:S02]  /*25c0*/  IADD3.X R9, R17, UR7, RZ, P1, !PT ;  /* 0x0000000711097c10 */ /* 0x000fe40008ffe4ff */
[----:B------:R-:W-:-:S09]  /*25d0*/  IADD3.X R7, R7, UR7, RZ, P2, !PT ;  /* 0x0000000707077c10 */ /* 0x000fd200097fe4ff */
[----:B------:R-:W-:Y:S05]  /*25e0*/  @!P0 BRA `(.L_x_32) ;  /* 0x0000001c00148947 */ /* 0x000fea0003800000 */
[----:B------:R-:W-:Y:S01]  /*25f0*/  ULDC.64 UR6, c[0x0][0x5b8] ;  /* 0x00016e0000067ab9 */ /* 0x000fe20000000a00 */
[----:B------:R-:W-:Y:S01]  /*2600*/  ISETP.GE.AND P0, PT, R26, 0x1, PT ;  /* 0x000000011a00780c */ /* 0x000fe20003f06270 */
[----:B------:R-:W-:Y:S01]  /*2610*/  IMAD R30, R32, UR6, RZ ;  /* 0x00000006201e7c24 */ /* 0x000fe2000f8e02ff */
[----:B------:R-:W-:Y:S01]  /*2620*/  ULDC.64 UR10, c[0x0][0x5a8] ;  /* 0x00016a00000a7ab9 */ /* 0x000fe20000000a00 */
[----:B------:R-:W-:Y:S01]  /*2630*/  IMAD.WIDE.U32 R16, R69, UR6, R12 ;  /* 0x0000000645107c25 */ /* 0x000fe2000f8e000c */
[----:B------:R-:W-:Y:S01]  /*2640*/  ISETP.LT.OR P3, PT, R25, 0x1, !P0 ;  /* 0x000000011900780c */ /* 0x000fe20004761670 */
[----:B------:R-:W-:Y:S02]  /*2650*/  BSSY B1, `(.L_x_33) ;  /* 0x000000c000017945 */ /* 0x000fe40003800000 */
[----:B------:R-:W-:Y:S01]  /*2660*/  IMAD R69, R69, UR7, R30 ;  /* 0x0000000745457c24 */ /* 0x000fe2000f8e021e */
[----:B------:R-:W-:Y:S02]  /*2670*/  ULDC.64 UR6, c[0x0][0x5b0] ;  /* 0x00016c0000067ab9 */ /* 0x000fe40000000a00 */
[----:B------:R-:W-:-:S02]  /*2680*/  IMAD R27, R29, UR6, RZ ;  /* 0x000000061d1b7c24 */ /* 0x000fc4000f8e02ff */
[----:B------:R-:W-:Y:S02]  /*2690*/  IMAD.IADD R17, R17, 0x1, R69 ;  /* 0x0000000111117824 */ /* 0x000fe400078e0245 */
[C---:B------:R-:W-:Y:S02]  /*26a0*/  IMAD R27, R33.reuse, UR7, R27 ;  /* 0x00000007211b7c24 */ /* 0x040fe4000f8e021b */
[----:B------:R-:W-:-:S03]  /*26b0*/  IMAD.WIDE.U32 R12, R33, UR6, R16 ;  /* 0x00000006210c7c25 */ /* 0x000fc6000f8e0010 */
[----:B------:R-:W-:-:S04]  /*26c0*/  IADD3 R12, P1, R12, UR10, RZ ;  /* 0x0000000a0c0c7c10 */ /* 0x000fc8000ff3e0ff */
[--C-:B------:R-:W-:Y:S02]  /*26d0*/  IADD3.X R13, R13, UR11, R27.reuse, P1, !PT ;  /* 0x0000000b0d0d7c10 */ /* 0x100fe40008ffe41b */
[----:B------:R-:W-:Y:S01]  /*26e0*/  PRMT R27, RZ, 0x7610, R27 ;  /* 0x00007610ff1b7816 */ /* 0x000fe2000000001b */
[----:B------:R-:W-:Y:S06]  /*26f0*/  @P3 BRA `(.L_x_34) ;  /* 0x0000000000043947 */ /* 0x000fec0003800000 */
[----:B------:R0:W5:Y:S02]  /*2700*/  LDG.E.U8 R27, desc[UR16][R12.64] ;  /* 0x000000100c1b7981 */ /* 0x000164000c1e1100 */
.L_x_34:
[----:B------:R-:W-:Y:S05]  /*2710*/  BSYNC B1 ;  /* 0x0000000000017941 */ /* 0x000fea0003800000 */
.L_x_33:
[----:B-----5:R-:W-:Y:S01]  /*2720*/  LOP3.LUT R27, R27, 0xff, RZ, 0xc0, !PT ;  /* 0x000000ff1b1b7812 */ /* 0x020fe200078ec0ff */
[----:B------:R-:W-:Y:S01]  /*2730*/  BSSY B1, `(.L_x_35) ;  /* 0x000000c000017945 */ /* 0x000fe20003800000 */
[----:B------:R-:W-:Y:S02]  /*2740*/  ISETP.GE.AND P1, PT, R26, 0x2, PT ;  /* 0x000000021a00780c */ /* 0x000fe40003f26270 */
[----:B------:R-:W-:Y:S02]  /*2750*/  F2FP.F16.E4M3.UNPACK_B R27, R27 ;  /* 0x0000001bff1b723e */ /* 0x000fe400020006ff */
[----:B------:R-:W-:-:S03]  /*2760*/  ISETP.LT.OR P2, PT, R25, 0x1, !P1 ;  /* 0x000000011900780c */ /* 0x000fc60004f41670 */
[----:B------:R-:W-:-:S05]  /*2770*/  HADD2.F32 R27, -RZ, R27.H0_H0 ;  /* 0x2000001bff1b7230 */ /* 0x000fca0000004100 */
[----:B------:R-:W-:Y:S01]  /*2780*/  FMUL R30, R27, R10 ;  /* 0x0000000a1b1e7220 */ /* 0x000fe20000400000 */
[----:B------:R-:W-:-:S03]  /*2790*/  PRMT R27, RZ, 0x7610, R27 ;  /* 0x00007610ff1b7816 */ /* 0x000fc6000000001b */
[----:B--2---:R-:W-:-:S05]  /*27a0*/  FFMA R30, R79, R3, R30 ;  /* 0x000000034f1e7223 */ /* 0x004fca000000001e */
[----:B------:R-:W-:-:S05]  /*27b0*/  F2FP.SATFINITE.E4M3.F32.PACK_AB_MERGE_C R31, RZ, R30, RZ ;  /* 0x0000001eff1f723e */ /* 0x000fca00048070ff */
[----:B------:R1:W-:Y:S01]  /*27c0*/  @!P3 STG.E.U8 desc[UR16][R8.64], R31 ;  /* 0x0000001f0800b986 */ /* 0x0003e2000c101110 */
[----:B------:R-:W-:Y:S05]  /*27d0*/  @P2 BRA `(.L_x_36) ;  /* 0x0000000000042947 */ /* 0x000fea0003800000 */
[----:B------:R2:W5:Y:S02]  /*27e0*/  LDG.E.U8 R27, desc[UR16][R12.64+0x1] ;  /* 0x000001100c1b7981 */ /* 0x000564000c1e1100 */
.L_x_36:
[----:B------:R-:W-:Y:S05]  /*27f0*/  BSYNC B1 ;  /* 0x0000000000017941 */ /* 0x000fea0003800000 */
.L_x_35:
[----:B-----5:R-:W-:Y:S01]  /*2800*/  LOP3.LUT R27, R27, 0xff, RZ, 0xc0, !PT ;  /* 0x000000ff1b1b7812 */ /* 0x020fe200078ec0ff */
[----:B------:R-:W-:Y:S01]  /*2810*/  BSSY B1, `(.L_x_37) ;  /* 0x0000012000017945 */ /* 0x000fe20003800000 */
[----:B-1----:R-:W-:Y:S02]  /*2820*/  IADD3 R31, P3, R33, 0x8, RZ ;  /* 0x00000008211f7810 */ /* 0x002fe40007f7e0ff */
[----:B------:R-:W-:Y:S02]  /*2830*/  F2FP.F16.E4M3.UNPACK_B R27, R27 ;  /* 0x0000001bff1b723e */ /* 0x000fe400020006ff */
[----:B------:R-:W-:Y:S01]  /*2840*/  ISETP.LT.OR P0, PT, R25, 0x9, !P0 ;  /* 0x000000091900780c */ /* 0x000fe20004701670 */
[----:B------:R-:W-:Y:S02]  /*2850*/  IMAD.X R28, RZ, RZ, R29, P3 ;  /* 0x000000ffff1c7224 */ /* 0x000fe400018e061d */
[----:B------:R-:W-:Y:S02]  /*2860*/  HADD2.F32 R27, -RZ, R27.H0_H0 ;  /* 0x2000001bff1b7230 */ /* 0x000fe40000004100 */
[----:B------:R-:W-:-:S02]  /*2870*/  IMAD R28, R28, UR6, RZ ;  /* 0x000000061c1c7c24 */ /* 0x000fc4000f8e02ff */
[----:B------:R-:W-:-:S04]  /*2880*/  IMAD.WIDE.U32 R16, R31, UR6, R16 ;  /* 0x000000061f107c25 */ /* 0x000fc8000f8e0010 */
[----:B------:R-:W-:Y:S01]  /*2890*/  FMUL R27, R27, R10 ;  /* 0x0000000a1b1b7220 */ /* 0x000fe20000400000 */
[----:B------:R-:W-:-:S03]  /*28a0*/  IMAD R31, R31, UR7, R28 ;  /* 0x000000071f1f7c24 */ /* 0x000fc6000f8e021c */
[----:B------:R-:W-:Y:S01]  /*28b0*/  FFMA R27, R78, R3, R27 ;  /* 0x000000034e1b7223 */ /* 0x000fe2000000001b */
[----:B------:R-:W-:-:S04]  /*28c0*/  IADD3 R16, P3, R16, UR10, RZ ;  /* 0x0000000a10107c10 */ /* 0x000fc8000ff7e0ff */
[----:B------:R-:W-:Y:S02]  /*28d0*/  F2FP.SATFINITE.E4M3.F32.PACK_AB_MERGE_C R29, RZ, R27, RZ ;  /* 0x0000001bff1d723e */ /* 0x000fe400048070ff */
[----:B------:R-:W-:Y:S02]  /*28e0*/  IADD3.X R17, R17, UR11, R31, P3, !PT ;  /* 0x0000000b11117c10 */ /* 0x000fe40009ffe41f */
[----:B------:R-:W-:Y:S01]  /*28f0*/  PRMT R27, RZ, 0x7610, R27 ;  /* 0x00007610ff1b7816 */ /* 0x000fe2000000001b */
[----:B------:R1:W-:Y:S01]  /*2900*/  @!P2 STG.E.U8 desc[UR16][R8.64+0x1], R29 ;  /* 0x0000011d0800a986 */ /* 0x0003e2000c101110 */
[----:B------:R-:W-:Y:S05]  /*2910*/  @P0 BRA `(.L_x_38) ;  /* 0x0000000000040947 */ /* 0x000fea0003800000 */
[----:B------:R3:W5:Y:S02]  /*2920*/  LDG.E.U8 R27, desc[UR16][R16.64] ;  /* 0x00000010101b7981 */ /* 0x000764000c1e1100 */
.L_x_38:
[----:B------:R-:W-:Y:S05]  /*2930*/  BSYNC B1 ;  /* 0x0000000000017941 */ /* 0x000fea0003800000 */
.L_x_37:
[----:B-----5:R-:W-:Y:S01]  /*2940*/  LOP3.LUT R27, R27, 0xff, RZ, 0xc0, !PT ;  /* 0x000000ff1b1b7812 */ /* 0x020fe200078ec0ff */
[----:B------:R-:W-:Y:S01]  /*2950*/  BSSY B1, `(.L_x_39) ;  /* 0x000000b000017945 */ /* 0x000fe20003800000 */
[----:B------:R-:W-:Y:S02]  /*2960*/  ISETP.LT.OR P1, PT, R25, 0x9, !P1 ;  /* 0x000000091900780c */ /* 0x000fe40004f21670 */
[----:B------:R-:W-:-:S05]  /*2970*/  F2FP.F16.E4M3.UNPACK_B R27, R27 ;  /* 0x0000001bff1b723e */ /* 0x000fca00020006ff */
[----:B------:R-:W-:-:S05]  /*2980*/  HADD2.F32 R27, -RZ, R27.H0_H0 ;  /* 0x2000001bff1b7230 */ /* 0x000fca0000004100 */
[----:B------:R-:W-:Y:S01]  /*2990*/  FMUL R28, R27, R10 ;  /* 0x0000000a1b1c7220 */ /* 0x000fe20000400000 */
[----:B------:R-:W-:-:S03]  /*29a0*/  PRMT R27, RZ, 0x7610, R27 ;  /* 0x00007610ff1b7816 */ /* 0x000fc6000000001b */
[----:B------:R-:W-:-:S05]  /*29b0*/  FFMA R28, R77, R3, R28 ;  /* 0x000000034d1c7223 */ /* 0x000fca000000001c */
[----:B-1----:R-:W-:-:S05]  /*29c0*/  F2FP.SATFINITE.E4M3.F32.PACK_AB_MERGE_C R29, RZ, R28, RZ ;  /* 0x0000001cff1d723e */ /* 0x002fca00048070ff */
[----:B------:R1:W-:Y:S01]  /*29d0*/  @!P0 STG.E.U8 desc[UR16][R6.64], R29 ;  /* 0x0000001d06008986 */ /* 0x0003e2000c101110 */
[----:B------:R-:W-:Y:S05]  /*29e0*/  @P1 BRA `(.L_x_40) ;  /* 0x0000000000041947 */ /* 0x000fea0003800000 */
[----:B------:R4:W5:Y:S02]  /*29f0*/  LDG.E.U8 R27, desc[UR16][R16.64+0x1] ;  /* 0x00000110101b7981 */ /* 0x000964000c1e1100 */
.L_x_40:
[----:B------:R-:W-:Y:S05]  /*2a00*/  BSYNC B1 ;  /* 0x0000000000017941 */ /* 0x000fea0003800000 */
.L_x_39:
[----:B-----5:R-:W-:Y:S01]  /*2a10*/  LOP3.LUT R27, R27, 0xff, RZ, 0xc0, !PT ;  /* 0x000000ff1b1b7812 */ /* 0x020fe200078ec0ff */
[----:B------:R-:W-:Y:S01]  /*2a20*/  BSSY B1, `(.L_x_41) ;  /* 0x000000c000017945 */ /* 0x000fe20003800000 */
[----:B------:R-:W-:Y:S02]  /*2a30*/  ISETP.GE.AND P0, PT, R26, 0x9, PT ;  /* 0x000000091a00780c */ /* 0x000fe40003f06270 */
[----:B------:R-:W-:Y:S02]  /*2a40*/  F2FP.F16.E4M3.UNPACK_B R27, R27 ;  /* 0x0000001bff1b723e */ /* 0x000fe400020006ff */
[----:B------:R-:W-:-:S03]  /*2a50*/  ISETP.LT.OR P2, PT, R25, 0x1, !P0 ;  /* 0x000000011900780c */ /* 0x000fc60004741670 */
[----:B------:R-:W-:-:S05]  /*2a60*/  HADD2.F32 R27, -RZ, R27.H0_H0 ;  /* 0x2000001bff1b7230 */ /* 0x000fca0000004100 */
[----:B------:R-:W-:-:S04]  /*2a70*/  FMUL R27, R27, R10 ;  /* 0x0000000a1b1b7220 */ /* 0x000fc80000400000 */
[----:B------:R-:W-:-:S05]  /*2a80*/  FFMA R27, R76, R3, R27 ;  /* 0x000000034c1b7223 */ /* 0x000fca000000001b */
[----:B-1----:R-:W-:Y:S02]  /*2a90*/  F2FP.SATFINITE.E4M3.F32.PACK_AB_MERGE_C R29, RZ, R27, RZ ;  /* 0x0000001bff1d723e */ /* 0x002fe400048070ff */
[----:B------:R-:W-:-:S03]  /*2aa0*/  PRMT R27, RZ, 0x7610, R27 ;  /* 0x00007610ff1b7816 */ /* 0x000fc6000000001b */
[----:B------:R1:W-:Y:S01]  /*2ab0*/  @!P1 STG.E.U8 desc[UR16][R6.64+0x1], R29 ;  /* 0x0000011d06009986 */ /* 0x0003e2000c101110 */
[----:B------:R-:W-:Y:S05]  /*2ac0*/  @P2 BRA `(.L_x_42) ;  /* 0x0000000000042947 */ /* 0x000fea0003800000 */
[----:B------:R0:W5:Y:S02]  /*2ad0*/  LDG.E.U8 R27, desc[UR16][R12.64+0x8] ;  /* 0x000008100c1b7981 */ /* 0x000164000c1e1100 */
.L_x_42:
[----:B------:R-:W-:Y:S05]  /*2ae0*/  BSYNC B1 ;  /* 0x0000000000017941 */ /* 0x000fea0003800000 */
.L_x_41:
        /* <DEDUP_REMOVED lines=13> */
.L_x_44:
[----:B------:R-:W-:Y:S05]  /*2bc0*/  BSYNC B1 ;  /* 0x0000000000017941 */ /* 0x000fea0003800000 */
.L_x_43:
[----:B-----5:R-:W-:Y:S01]  /*2bd0*/  LOP3.LUT R27, R27, 0xff, RZ, 0xc0, !PT ;  /* 0x000000ff1b1b7812 */ /* 0x020fe200078ec0ff */
[----:B------:R-:W-:Y:S01]  /*2be0*/  BSSY B1, `(.L_x_45) ;  /* 0x000000b000017945 */ /* 0x000fe20003800000 */
[----:B------:R-:W-:Y:S02]  /*2bf0*/  ISETP.LT.OR P0, PT, R25, 0x9, !P0 ;  /* 0x000000091900780c */ /* 0x000fe40004701670 */
[----:B------:R-:W-:-:S05]  /*2c00*/  F2FP.F16.E4M3.UNPACK_B R27, R27 ;  /* 0x0000001bff1b723e */ /* 0x000fca00020006ff */
        /* <DEDUP_REMOVED lines=8> */
.L_x_46:
[----:B------:R-:W-:Y:S05]  /*2c90*/  BSYNC B1 ;  /* 0x0000000000017941 */ /* 0x000fea0003800000 */
.L_x_45:
        /* <DEDUP_REMOVED lines=12> */
.L_x_48:
[----:B------:R-:W-:Y:S05]  /*2d60*/  BSYNC B1 ;  /* 0x0000000000017941 */ /* 0x000fea0003800000 */
.L_x_47:
        /* <DEDUP_REMOVED lines=13> */
.L_x_50:
[----:B------:R-:W-:Y:S05]  /*2e40*/  BSYNC B1 ;  /* 0x0000000000017941 */ /* 0x000fea0003800000 */
.L_x_49:
        /* <DEDUP_REMOVED lines=13> */
.L_x_52:
[----:B------:R-:W-:Y:S05]  /*2f20*/  BSYNC B1 ;  /* 0x0000000000017941 */ /* 0x000fea0003800000 */
.L_x_51:
        /* <DEDUP_REMOVED lines=12> */
.L_x_54:
[----:B------:R-:W-:Y:S05]  /*2ff0*/  BSYNC B1 ;  /* 0x0000000000017941 */ /* 0x000fea0003800000 */
.L_x_53:
        /* <DEDUP_REMOVED lines=12> */
.L_x_56:
[----:B------:R-:W-:Y:S05]  /*30c0*/  BSYNC B1 ;  /* 0x0000000000017941 */ /* 0x000fea0003800000 */
.L_x_55:
        /* <DEDUP_REMOVED lines=13> */
.L_x_58:
[----:B------:R-:W-:Y:S05]  /*31a0*/  BSYNC B1 ;  /* 0x0000000000017941 */ /* 0x000fea0003800000 */
.L_x_57:
        /* <DEDUP_REMOVED lines=13> */
.L_x_60:
[----:B------:R-:W-:Y:S05]  /*3280*/  BSYNC B1 ;  /* 0x0000000000017941 */ /* 0x000fea0003800000 */
.L_x_59:
        /* <DEDUP_REMOVED lines=12> */
.L_x_62:
[----:B------:R-:W-:Y:S05]  /*3350*/  BSYNC B1 ;  /* 0x0000000000017941 */ /* 0x000fea0003800000 */
.L_x_61:
        /* <DEDUP_REMOVED lines=12> */
.L_x_64:
[----:B------:R-:W-:Y:S05]  /*3420*/  BSYNC B1 ;  /* 0x0000000000017941 */ /* 0x000fea0003800000 */
.L_x_63:
        /* <DEDUP_REMOVED lines=13> */
.L_x_66:
[----:B------:R-:W-:Y:S05]  /*3500*/  BSYNC B1 ;  /* 0x0000000000017941 */ /* 0x000fea0003800000 */
.L_x_65:
        /* <DEDUP_REMOVED lines=13> */
.L_x_68:
[----:B------:R-:W-:Y:S05]  /*35e0*/  BSYNC B1 ;  /* 0x0000000000017941 */ /* 0x000fea0003800000 */
.L_x_67:
        /* <DEDUP_REMOVED lines=12> */
.L_x_70:
[----:B------:R-:W-:Y:S05]  /*36b0*/  BSYNC B1 ;  /* 0x0000000000017941 */ /* 0x000fea0003800000 */
.L_x_69:
        /* <DEDUP_REMOVED lines=12> */
.L_x_72:
[----:B------:R-:W-:Y:S05]  /*3780*/  BSYNC B1 ;  /* 0x0000000000017941 */ /* 0x000fea0003800000 */
.L_x_71:
        /* <DEDUP_REMOVED lines=13> */
.L_x_74:
[----:B------:R-:W-:Y:S05]  /*3860*/  BSYNC B1 ;  /* 0x0000000000017941 */ /* 0x000fea0003800000 */
.L_x_73:
        /* <DEDUP_REMOVED lines=13> */
.L_x_76:
[----:B------:R-:W-:Y:S05]  /*3940*/  BSYNC B1 ;  /* 0x0000000000017941 */ /* 0x000fea0003800000 */
.L_x_75:
        /* <DEDUP_REMOVED lines=12> */
.L_x_78:
[----:B------:R-:W-:Y:S05]  /*3a10*/  BSYNC B1 ;  /* 0x0000000000017941 */ /* 0x000fea0003800000 */
.L_x_77:
[----:B-----5:R-:W-:Y:S01]  /*3a20*/  LOP3.LUT R27, R27, 0xff, RZ, 0xc0, !PT ;  /* 0x000000ff1b1b7812 */ /* 0x020fe200078ec0ff */
[----:B------:R-:W-:Y:S01]  /*3a30*/  BSSY B1, `(.L_x_79) ;  /* 0x000000b000017945 */ /* 0x000fe20003800000 */
[----:B------:R-:W-:Y:S02]  /*3a40*/  ISETP.LT.OR P1, PT, R25, 0x9, !P1 ;  /* 0x000000091900780c */ /* 0x000fe40004f21670 */
[----:B------:R-:W-:-:S05]  /*3a50*/  F2FP.F16.E4M3.UNPACK_B R27, R27 ;  /* 0x0000001bff1b723e */ /* 0x000fca00020006ff */
[----:B------:R-:W-:-:S05]  /*3a60*/  HADD2.F32 R27, -RZ, R27.H0_H0 ;  /* 0x2000001bff1b7230 */ /* 0x000fca0000004100 */
[----:B------:R-:W-:-:S04]  /*3a70*/  FMUL R28, R27, R10 ;  /* 0x0000000a1b1c7220 */ /* 0x000fc80000400000 */
[----:B------:R-:W-:Y:S01]  /*3a80*/  FFMA R28, R23, R3, R28 ;  /* 0x00000003171c7223 */ /* 0x000fe2000000001c */
[----:B------:R-:W-:-:S04]  /*3a90*/  PRMT R23, RZ, 0x7610, R23 ;  /* 0x00007610ff177816 */ /* 0x000fc80000000017 */
[----:B------:R-:W-:-:S05]  /*3aa0*/  F2FP.SATFINITE.E4M3.F32.PACK_AB_MERGE_C R27, RZ, R28, RZ ;  /* 0x0000001cff1b723e */ /* 0x000fca00048070ff */
[----:B------:R0:W-:Y:S01]  /*3ab0*/  @!P0 STG.E.U8 desc[UR16][R6.64+0x28], R27 ;  /* 0x0000281b06008986 */ /* 0x0001e2000c101110 */
[----:B------:R-:W-:Y:S05]  /*3ac0*/  @P1 BRA `(.L_x_80) ;  /* 0x0000000000041947 */ /* 0x000fea0003800000 */
[----:B------:R0:W5:Y:S02]  /*3ad0*/  LDG.E.U8 R23, desc[UR16][R16.64+0x29] ;  /* 0x0000291010177981 */ /* 0x000164000c1e1100 */
.L_x_80:
[----:B------:R-:W-:Y:S05]  /*3ae0*/  BSYNC B1 ;  /* 0x0000000000017941 */ /* 0x000fea0003800000 */
.L_x_79:
        /* <DEDUP_REMOVED lines=8> */
[----:B0-----:R-:W-:Y:S02]  /*3b70*/  F2FP.SATFINITE.E4M3.F32.PACK_AB_MERGE_C R27, RZ, R23, RZ ;  /* 0x00000017ff1b723e */ /* 0x001fe400048070ff */
[----:B------:R-:W-:-:S03]  /*3b80*/  PRMT R23, RZ, 0x7610, R23 ;  /* 0x00007610ff177816 */ /* 0x000fc60000000017 */
[----:B------:R0:W-:Y:S01]  /*3b90*/  @!P1 STG.E.U8 desc[UR16][R6.64+0x29], R27 ;  /* 0x0000291b06009986 */ /* 0x0001e2000c101110 */
[----:B------:R-:W-:Y:S05]  /*3ba0*/  @P2 BRA `(.L_x_82) ;  /* 0x0000000000042947 */ /* 0x000fea0003800000 */
[----:B------:R0:W5:Y:S02]  /*3bb0*/  LDG.E.U8 R23, desc[UR16][R12.64+0x30] ;  /* 0x000030100c177981 */ /* 0x000164000c1e1100 */
.L_x_82:
[----:B------:R-:W-:Y:S05]  /*3bc0*/  BSYNC B1 ;  /* 0x0000000000017941 */ /* 0x000fea0003800000 */
.L_x_81:
[----:B-----5:R-:W-:Y:S01]  /*3bd0*/  LOP3.LUT R23, R23, 0xff, RZ, 0xc0, !PT ;  /* 0x000000ff17177812 */ /* 0x020fe200078ec0ff */
[----:B------:R-:W-:Y:S01]  /*3be0*/  BSSY B1, `(.L_x_83) ;  /* 0x000000c000017945 */ /* 0x000fe20003800000 */
[----:B------:R-:W-:Y:S02]  /*3bf0*/  ISETP.GE.AND P1, PT, R26, 0x32, PT ;  /* 0x000000321a00780c */ /* 0x000fe40003f26270 */
[----:B------:R-:W-:Y:S02]  /*3c00*/  F2FP.F16.E4M3.UNPACK_B R23, R23 ;  /* 0x00000017ff17723e */ /* 0x000fe400020006ff */
[----:B------:R-:W-:-:S03]  /*3c10*/  ISETP.LT.OR P3, PT, R25, 0x1, !P1 ;  /* 0x000000011900780c */ /* 0x000fc60004f61670 */
        /* <DEDUP_REMOVED lines=8> */
.L_x_84:
[----:B------:R-:W-:Y:S05]  /*3ca0*/  BSYNC B1 ;  /* 0x0000000000017941 */ /* 0x000fea0003800000 */
.L_x_83:
[----:B-----5:R-:W-:Y:S01]  /*3cb0*/  LOP3.LUT R21, R21, 0xff, RZ, 0xc0, !PT ;  /* 0x000000ff15157812 */ /* 0x020fe200078ec0ff */
[----:B------:R-:W-:Y:S01]  /*3cc0*/  BSSY B1, `(.L_x_85) ;  /* 0x000000b000017945 */ /* 0x000fe20003800000 */
[----:B------:R-:W-:Y:S02]  /*3cd0*/  ISETP.LT.OR P0, PT, R25, 0x9, !P0 ;  /* 0x000000091900780c */ /* 0x000fe40004701670 */
[----:B------:R-:W-:-:S05]  /*3ce0*/  F2FP.F16.E4M3.UNPACK_B R21, R21 ;  /* 0x00000015ff15723e */ /* 0x000fca00020006ff */
        /* <DEDUP_REMOVED lines=8> */
.L_x_86:
[----:B------:R-:W-:Y:S05]  /*3d70*/  BSYNC B1 ;  /* 0x0000000000017941 */ /* 0x000fea0003800000 */
.L_x_85:
        /* <DEDUP_REMOVED lines=12> */
.L_x_88:
[----:B------:R-:W-:Y:S05]  /*3e40*/  BSYNC B1 ;  /* 0x0000000000017941 */ /* 0x000fea0003800000 */
.L_x_87:
        /* <DEDUP_REMOVED lines=13> */
.L_x_90:
[----:B------:R-:W-:Y:S05]  /*3f20*/  BSYNC B1 ;  /* 0x0000000000017941 */ /* 0x000fea0003800000 */
.L_x_89:
        /* <DEDUP_REMOVED lines=13> */
.L_x_92:
[----:B------:R-:W-:Y:S05]  /*4000*/  BSYNC B1 ;  /* 0x0000000000017941 */ /* 0x000fea0003800000 */
.L_x_91:
[----:B-----5:R-:W-:Y:S01]  /*4010*/  LOP3.LUT R15, R15, 0xff, RZ, 0xc0, !PT ;  /* 0x000000ff0f0f7812 */ /* 0x020fe200078ec0ff */
[----:B------:R-:W-:Y:S01]  /*4020*/  BSSY B1, `(.L_x_93) ;  /* 0x000000b000017945 */ /* 0x000fe20003800000 */
[----:B------:R-:W-:Y:S02]  /*4030*/  ISETP.LT.OR P0, PT, R25, 0x9, !P0 ;  /* 0x000000091900780c */ /* 0x000fe40004701670 */
[----:B------:R-:W-:Y:S02]  /*4040*/  F2FP.F16.E4M3.UNPACK_B R15, R15 ;  /* 0x0000000fff0f723e */ /* 0x000fe400020006ff */
[----:B0-2---:R-:W-:-:S03]  /*4050*/  PRMT R12, RZ, 0x7610, R12 ;  /* 0x00007610ff0c7816 */ /* 0x005fc6000000000c */
[----:B------:R-:W-:-:S05]  /*4060*/  HADD2.F32 R15, -RZ, R15.H0_H0 ;  /* 0x2000000fff0f7230 */ /* 0x000fca0000004100 */
[----:B------:R-:W-:-:S04]  /*4070*/  FMUL R15, R15, R10 ;  /* 0x0000000a0f0f7220 */ /* 0x000fc80000400000 */
[----:B------:R-:W-:-:S05]  /*4080*/  FFMA R15, R18, R3, R15 ;  /* 0x00000003120f7223 */ /* 0x000fca000000000f */
[----:B------:R-:W-:-:S05]  /*4090*/  F2FP.SATFINITE.E4M3.F32.PACK_AB_MERGE_C R15, RZ, R15, RZ ;  /* 0x0000000fff0f723e */ /* 0x000fca00048070ff */
[----:B------:R0:W-:Y:S01]  /*40a0*/  @!P3 STG.E.U8 desc[UR16][R8.64+0x39], R15 ;  /* 0x0000390f0800b986 */ /* 0x0001e2000c101110 */
[----:B------:R-:W-:Y:S05]  /*40b0*/  @P0 BRA `(.L_x_94) ;  /* 0x0000000000040947 */ /* 0x000fea0003800000 */
[----:B------:R2:W5:Y:S02]  /*40c0*/  LDG.E.U8 R12, desc[UR16][R16.64+0x38] ;  /* 0x00003810100c7981 */ /* 0x000564000c1e1100 */
.L_x_94:
[----:B------:R-:W-:Y:S05]  /*40d0*/  BSYNC B1 ;  /* 0x0000000000017941 */ /* 0x000fea0003800000 */
.L_x_93:
[----:B-----5:R-:W-:Y:S01]  /*40e0*/  LOP3.LUT R12, R12, 0xff, RZ, 0xc0, !PT ;  /* 0x000000ff0c0c7812 */ /* 0x020fe200078ec0ff */
[----:B------:R-:W-:Y:S01]  /*40f0*/  BSSY B1, `(.L_x_95) ;  /* 0x000000b000017945 */ /* 0x000fe20003800000 */
[----:B------:R-:W-:Y:S02]  /*4100*/  ISETP.LT.OR P1, PT, R25, 0x9, !P1 ;  /* 0x000000091900780c */ /* 0x000fe40004f21670 */
[----:B------:R-:W-:-:S05]  /*4110*/  F2FP.F16.E4M3.UNPACK_B R12, R12 ;  /* 0x0000000cff0c723e */ /* 0x000fca00020006ff */
[----:B01----:R-:W-:-:S05]  /*4120*/  HADD2.F32 R9, -RZ, R12.H0_H0 ;  /* 0x2000000cff097230 */ /* 0x003fca0000004100 */
[----:B------:R-:W-:-:S04]  /*4130*/  FMUL R8, R9, R10 ;  /* 0x0000000a09087220 */ /* 0x000fc80000400000 */
[----:B------:R-:W-:-:S05]  /*4140*/  FFMA R8, R11, R3, R8 ;  /* 0x000000030b087223 */ /* 0x000fca0000000008 */
[----:B------:R-:W-:Y:S02]  /*4150*/  F2FP.SATFINITE.E4M3.F32.PACK_AB_MERGE_C R9, RZ, R8, RZ ;  /* 0x00000008ff09723e */ /* 0x000fe400048070ff */
[----:B------:R-:W-:-:S03]  /*4160*/  PRMT R8, RZ, 0x7610, R8 ;  /* 0x00007610ff087816 */ /* 0x000fc60000000008 */
[----:B------:R0:W-:Y:S01]  /*4170*/  @!P0 STG.E.U8 desc[UR16][R6.64+0x38], R9 ;  /* 0x0000380906008986 */ /* 0x0001e2000c101110 */
[----:B------:R-:W-:Y:S05]  /*4180*/  @P1 BRA `(.L_x_96) ;  /* 0x0000000000041947 */ /* 0x000fea0003800000 */
[----:B------:R1:W5:Y:S02]  /*4190*/  LDG.E.U8 R8, desc[UR16][R16.64+0x39] ;  /* 0x0000391010087981 */ /* 0x000364000c1e1100 */
.L_x_96:
[----:B------:R-:W-:Y:S05]  /*41a0*/  BSYNC B1 ;  /* 0x0000000000017941 */ /* 0x000fea0003800000 */
.L_x_95:
[----:B------:R-:W-:Y:S05]  /*41b0*/  @P1 BRA `(.L_x_97) ;  /* 0x0000000800601947 */ /* 0x000fea0003800000 */
[----:B-----5:R-:W-:-:S04]  /*41c0*/  LOP3.LUT R8, R8, 0xff, RZ, 0xc0, !PT ;  /* 0x000000ff08087812 */ /* 0x020fc800078ec0ff */
[----:B------:R-:W-:-:S05]  /*41d0*/  F2FP.F16.E4M3.UNPACK_B R8, R8 ;  /* 0x00000008ff08723e */ /* 0x000fca00020006ff */
[----:B0-----:R-:W-:-:S05]  /*41e0*/  HADD2.F32 R9, -RZ, R8.H0_H0 ;  /* 0x20000008ff097230 */ /* 0x001fca0000004100 */
[----:B------:R-:W-:-:S04]  /*41f0*/  FMUL R9, R9, R10 ;  /* 0x0000000a09097220 */ /* 0x000fc80000400000 */
[----:B------:R-:W-:-:S05]  /*4200*/  FFMA R9, R14, R3, R9 ;  /* 0x000000030e097223 */ /* 0x000fca0000000009 */
[----:B------:R-:W-:-:S05]  /*4210*/  F2FP.SATFINITE.E4M3.F32.PACK_AB_MERGE_C R9, RZ, R9, RZ ;  /* 0x00000009ff09723e */ /* 0x000fca00048070ff */
[----:B------:R0:W-:Y:S01]  /*4220*/  STG.E.U8 desc[UR16][R6.64+0x39], R9 ;  /* 0x0000390906007986 */ /* 0x0001e2000c101110 */
[----:B------:R-:W-:Y:S05]  /*4230*/  BRA `(.L_x_97) ;  /* 0x0000000800407947 */ /* 0x000fea0003800000 */
.L_x_32:
[C---:B------:R-:W-:Y:S01]  /*4240*/  ISETP.GE.AND P3, PT, R26.reuse, 0x1, PT ;  /* 0x000000011a00780c */ /* 0x040fe20003f66270 */
[-C--:B--2---:R-:W-:Y:S01]  /*4250*/  FMUL R79, R79, R3.reuse ;  /* 0x000000034f4f7220 */ /* 0x084fe20000400000 */
[----:B------:R-:W-:Y:S01]  /*4260*/  ISETP.GE.AND P0, PT, R26, 0x2, PT ;  /* 0x000000021a00780c */ /* 0x000fe20003f06270 */
[-C--:B------:R-:W-:Y:S01]  /*4270*/  FMUL R78, R78, R3.reuse ;  /* 0x000000034e4e7220 */ /* 0x080fe20000400000 */
[----:B------:R-:W-:Y:S01]  /*4280*/  ISETP.LT.OR P1, PT, R25, 0x1, !P3 ;  /* 0x000000011900780c */ /* 0x000fe20005f21670 */
[-C--:B------:R-:W-:Y:S01]  /*4290*/  FMUL R77, R77, R3.reuse ;  /* 0x000000034d4d7220 */ /* 0x080fe20000400000 */
[C---:B------:R-:W-:Y:S01]  /*42a0*/  ISETP.LT.OR P2, PT, R25.reuse, 0x1, !P0 ;  /* 0x000000011900780c */ /* 0x040fe20004741670 */
[-C--:B------:R-:W-:Y:S01]  /*42b0*/  FMUL R76, R76, R3.reuse ;  /* 0x000000034c4c7220 */ /* 0x080fe20000400000 */
[----:B------:R-:W-:Y:S01]  /*42c0*/  ISETP.LT.OR P3, PT, R25, 0x9, !P3 ;  /* 0x000000091900780c */ /* 0x000fe20005f61670 */
[----:B------:R-:W-:Y:S01]  /*42d0*/  FMUL R75, R75, R3 ;  /* 0x000000034b4b7220 */ /* 0x000fe20000400000 */
[----:B------:R-:W-:Y:S01]  /*42e0*/  F2FP.SATFINITE.E4M3.F32.PACK_AB_MERGE_C R79, RZ, R79, RZ ;  /* 0x0000004fff4f723e */ /* 0x000fe200048070ff */
[-C--:B------:R-:W-:Y:S01]  /*42f0*/  FMUL R74, R74, R3.reuse ;  /* 0x000000034a4a7220 */ /* 0x080fe20000400000 */
[----:B------:R-:W-:Y:S01]  /*4300*/  F2FP.SATFINITE.E4M3.F32.PACK_AB_MERGE_C R13, RZ, R78, RZ ;  /* 0x0000004eff0d723e */ /* 0x000fe200048070ff */
[----:B------:R-:W-:Y:S01]  /*4310*/  FMUL R73, R73, R3 ;  /* 0x0000000349497220 */ /* 0x000fe20000400000 */
[----:B------:R-:W-:Y:S01]  /*4320*/  F2FP.SATFINITE.E4M3.F32.PACK_AB_MERGE_C R77, RZ, R77, RZ ;  /* 0x0000004dff4d723e */ /* 0x000fe200048070ff */
[-C--:B------:R-:W-:Y:S01]  /*4330*/  FMUL R72, R72, R3.reuse ;  /* 0x0000000348487220 */ /* 0x080fe20000400000 */
[----:B------:R-:W-:Y:S01]  /*4340*/  ISETP.LT.OR P0, PT, R25, 0x9, !P0 ;  /* 0x000000091900780c */ /* 0x000fe20004701670 */
[----:B------:R-:W-:Y:S01]  /*4350*/  @!P1 STG.E.U8 desc[UR16][R8.64], R79 ;  /* 0x0000004f08009986 */ /* 0x000fe2000c101110 */
[C---:B------:R-:W-:Y:S01]  /*4360*/  ISETP.GE.AND P1, PT, R26.reuse, 0x9, PT ;  /* 0x000000091a00780c */ /* 0x040fe20003f26270 */
[----:B------:R-:W-:Y:S01]  /*4370*/  FMUL R71, R71, R3 ;  /* 0x0000000347477220 */ /* 0x000fe20000400000 */
[----:B------:R-:W-:Y:S01]  /*4380*/  F2FP.SATFINITE.E4M3.F32.PACK_AB_MERGE_C R75, RZ, R75, RZ ;  /* 0x0000004bff4b723e */ /* 0x000fe200048070ff */
[----:B------:R0:W-:Y:S01]  /*4390*/  @!P2 STG.E.U8 desc[UR16][R8.64+0x1], R13 ;  /* 0x0000010d0800a986 */ /* 0x0001e2000c101110 */
[----:B------:R-:W-:Y:S01]  /*43a0*/  ISETP.GE.AND P2, PT, R26, 0xa, PT ;  /* 0x0000000a1a00780c */ /* 0x000fe20003f46270 */
[-C--:B------:R-:W-:Y:S01]  /*43b0*/  FMUL R70, R70, R3.reuse ;  /* 0x0000000346467220 */ /* 0x080fe20000400000 */
[----:B------:R-:W-:Y:S01]  /*43c0*/  F2FP.SATFINITE.E4M3.F32.PACK_AB_MERGE_C R17, RZ, R74, RZ ;  /* 0x0000004aff11723e */ /* 0x000fe200048070ff */
[----:B------:R-:W-:Y:S01]  /*43d0*/  @!P3 STG.E.U8 desc[UR16][R6.64], R77 ;  /* 0x0000004d0600b986 */ /* 0x000fe2000c101110 */
[C---:B------:R-:W-:Y:S01]  /*43e0*/  ISETP.LT.OR P3, PT, R25.reuse, 0x1, !P1 ;  /* 0x000000011900780c */ /* 0x040fe20004f61670 */
[-C--:B------:R-:W-:Y:S01]  /*43f0*/  FMUL R68, R68, R3.reuse ;  /* 0x0000000344447220 */ /* 0x080fe20000400000 */
[----:B------:R-:W-:Y:S01]  /*4400*/  ISETP.LT.OR P5, PT, R25, 0x1, !P2 ;  /* 0x000000011900780c */ /* 0x000fe200057a1670 */
[-C--:B------:R-:W-:Y:S01]  /*4410*/  FMUL R67, R67, R3.reuse ;  /* 0x0000000343437220 */ /* 0x080fe20000400000 */
[----:B------:R-:W-:Y:S01]  /*4420*/  ISETP.LT.OR P1, PT, R25, 0x9, !P1 ;  /* 0x000000091900780c */ /* 0x000fe20004f21670 */
[----:B------:R-:W-:Y:S01]  /*4430*/  FMUL R65, R65, R3 ;  /* 0x0000000341417220 */ /* 0x000fe20000400000 */
[----:B------:R-:W-:Y:S01]  /*4440*/  F2FP.SATFINITE.E4M3.F32.PACK_AB_MERGE_C R73, RZ, R73, RZ ;  /* 0x00000049ff49723e */ /* 0x000fe200048070ff */
[-C--:B------:R-:W-:Y:S01]  /*4450*/  FMUL R66, R66, R3.reuse ;  /* 0x0000000342427220 */ /* 0x080fe20000400000 */
[----:B0-----:R-:W-:Y:S01]  /*4460*/  F2FP.SATFINITE.E4M3.F32.PACK_AB_MERGE_C R13, RZ, R76, RZ ;  /* 0x0000004cff0d723e */ /* 0x001fe200048070ff */
[-C--:B------:R-:W-:Y:S01]  /*4470*/  FMUL R64, R64, R3.reuse ;  /* 0x0000000340407220 */ /* 0x080fe20000400000 */
[----:B------:R-:W-:Y:S01]  /*4480*/  ISETP.LT.OR P2, PT, R25, 0x9, !P2 ;  /* 0x000000091900780c */ /* 0x000fe20005741670 */
[-C--:B------:R-:W-:Y:S01]  /*4490*/  FMUL R63, R63, R3.reuse ;  /* 0x000000033f3f7220 */ /* 0x080fe20000400000 */
[----:B------:R-:W-:Y:S01]  /*44a0*/  F2FP.SATFINITE.E4M3.F32.PACK_AB_MERGE_C R27, RZ, R72, RZ ;  /* 0x00000048ff1b723e */ /* 0x000fe200048070ff */
[----:B------:R0:W-:Y:S01]  /*44b0*/  @!P0 STG.E.U8 desc[UR16][R6.64+0x1], R13 ;  /* 0x0000010d06008986 */ /* 0x0001e2000c101110 */
[C---:B------:R-:W-:Y:S01]  /*44c0*/  ISETP.GE.AND P0, PT, R26.reuse, 0x11, PT ;  /* 0x000000111a00780c */ /* 0x040fe20003f06270 */
[----:B------:R-:W-:Y:S01]  /*44d0*/  FMUL R61, R61, R3 ;  /* 0x000000033d3d7220 */ /* 0x000fe20000400000 */
[----:B------:R-:W-:Y:S01]  /*44e0*/  F2FP.SATFINITE.E4M3.F32.PACK_AB_MERGE_C R71, RZ, R71, RZ ;  /* 0x00000047ff47723e */ /* 0x000fe200048070ff */
[----:B------:R-:W-:Y:S01]  /*44f0*/  @!P3 STG.E.U8 desc[UR16][R8.64+0x8], R75 ;  /* 0x0000084b0800b986 */ /* 0x000fe2000c101110 */
[----:B------:R-:W-:Y:S01]  /*4500*/  ISETP.GE.AND P3, PT, R26, 0x12, PT ;  /* 0x000000121a00780c */ /* 0x000fe20003f66270 */
[----:B------:R-:W-:Y:S01]  /*4510*/  FMUL R62, R62, R3 ;  /* 0x000000033e3e7220 */ /* 0x000fe20000400000 */
[----:B------:R-:W-:Y:S01]  /*4520*/  F2FP.SATFINITE.E4M3.F32.PACK_AB_MERGE_C R67, RZ, R67, RZ ;  /* 0x00000043ff43723e */ /* 0x000fe200048070ff */
[----:B------:R1:W-:Y:S01]  /*4530*/  @!P5 STG.E.U8 desc[UR16][R8.64+0x9], R17 ;  /* 0x000009110800d986 */ /* 0x0003e2000c101110 */
[----:B------:R-:W-:Y:S01]  /*4540*/  ISETP.LT.OR P5, PT, R25, 0x1, !P3 ;  /* 0x000000011900780c */ /* 0x000fe20005fa1670 */
[-C--:B------:R-:W-:Y:S01]  /*4550*/  FMUL R59, R59, R3.reuse ;  /* 0x000000033b3b7220 */ /* 0x080fe20000400000 */
[C---:B------:R-:W-:Y:S01]  /*4560*/  ISETP.LT.OR P3, PT, R25.reuse, 0x9, !P3 ;  /* 0x000000091900780c */ /* 0x040fe20005f61670 */
[----:B------:R-:W-:Y:S01]  /*4570*/  @!P1 STG.E.U8 desc[UR16][R6.64+0x8], R73 ;  /* 0x0000084906009986 */ /* 0x000fe2000c101110 */
[----:B------:R-:W-:Y:S01]  /*4580*/  ISETP.LT.OR P1, PT, R25, 0x1, !P0 ;  /* 0x000000011900780c */ /* 0x000fe20004721670 */
[-C--:B------:R-:W-:Y:S01]  /*4590*/  FMUL R60, R60, R3.reuse ;  /* 0x000000033c3c7220 */ /* 0x080fe20000400000 */
[----:B0-----:R-:W-:Y:S01]  /*45a0*/  F2FP.SATFINITE.E4M3.F32.PACK_AB_MERGE_C R13, RZ, R70, RZ ;  /* 0x00000046ff0d723e */ /* 0x001fe200048070ff */
[----:B------:R-:W-:Y:S01]  /*45b0*/  @!P2 STG.E.U8 desc[UR16][R6.64+0x9], R27 ;  /* 0x0000091b0600a986 */ /* 0x000fe2000c101110 */
[----:B------:R-:W-:Y:S01]  /*45c0*/  ISETP.GE.AND P2, PT, R26, 0x19, PT ;  /* 0x000000191a00780c */ /* 0x000fe20003f46270 */
[-C--:B------:R-:W-:Y:S01]  /*45d0*/  FMUL R57, R57, R3.reuse ;  /* 0x0000000339397220 */ /* 0x080fe20000400000 */
[C---:B------:R-:W-:Y:S01]  /*45e0*/  ISETP.LT.OR P0, PT, R25.reuse, 0x9, !P0 ;  /* 0x000000091900780c */ /* 0x040fe20004701670 */
[-C--:B------:R-:W-:Y:S01]  /*45f0*/  FMUL R58, R58, R3.reuse ;  /* 0x000000033a3a7220 */ /* 0x080fe20000400000 */
[----:B------:R-:W-:Y:S01]  /*4600*/  ISETP.LT.OR P6, PT, R25, 0x1, !P2 ;  /* 0x000000011900780c */ /* 0x000fe200057c1670 */
[----:B------:R0:W-:Y:S01]  /*4610*/  @!P5 STG.E.U8 desc[UR16][R8.64+0x11], R13 ;  /* 0x0000110d0800d986 */ /* 0x0001e2000c101110 */
[----:B-1----:R-:W-:Y:S01]  /*4620*/  F2FP.SATFINITE.E4M3.F32.PACK_AB_MERGE_C R17, RZ, R68, RZ ;  /* 0x00000044ff11723e */ /* 0x002fe200048070ff */
[----:B------:R-:W-:Y:S01]  /*4630*/  FMUL R56, R56, R3 ;  /* 0x0000000338387220 */ /* 0x000fe20000400000 */
[----:B------:R-:W-:Y:S01]  /*4640*/  F2FP.SATFINITE.E4M3.F32.PACK_AB_MERGE_C R65, RZ, R65, RZ ;  /* 0x00000041ff41723e */ /* 0x000fe200048070ff */
[----:B------:R-:W-:Y:S01]  /*4650*/  @!P1 STG.E.U8 desc[UR16][R8.64+0x10], R71 ;  /* 0x0000104708009986 */ /* 0x000fe2000c101110 */
[----:B------:R-:W-:Y:S01]  /*4660*/  ISETP.GE.AND P1, PT, R26, 0x1a, PT ;  /* 0x0000001a1a00780c */ /* 0x000fe20003f26270 */
[-C--:B------:R-:W-:Y:S01]  /*4670*/  FMUL R23, R23, R3.reuse ;  /* 0x0000000317177220 */ /* 0x080fe20000400000 */
[C---:B------:R-:W-:Y:S01]  /*4680*/  ISETP.LT.OR P2, PT, R25.reuse, 0x9, !P2 ;  /* 0x000000091900780c */ /* 0x040fe20005741670 */
[----:B------:R1:W-:Y:S01]  /*4690*/  @!P3 STG.E.U8 desc[UR16][R6.64+0x11], R17 ;  /* 0x000011110600b986 */ /* 0x0003e2000c101110 */
[----:B------:R-:W-:Y:S01]  /*46a0*/  ISETP.LT.OR P5, PT, R25, 0x1, !P1 ;  /* 0x000000011900780c */ /* 0x000fe20004fa1670 */
[-C--:B------:R-:W-:Y:S01]  /*46b0*/  FMUL R21, R21, R3.reuse ;  /* 0x0000000315157220 */ /* 0x080fe20000400000 */
[----:B------:R-:W-:Y:S01]  /*46c0*/  ISETP.LT.OR P3, PT, R25, 0x9, !P1 ;  /* 0x000000091900780c */ /* 0x000fe20004f61670 */
[----:B------:R-:W-:Y:S01]  /*46d0*/  @!P0 STG.E.U8 desc[UR16][R6.64+0x10], R67 ;  /* 0x0000104306008986 */ /* 0x000fe2000c101110 */
[----:B0-----:R-:W-:Y:S01]  /*46e0*/  F2FP.SATFINITE.E4M3.F32.PACK_AB_MERGE_C R13, RZ, R66, RZ ;  /* 0x00000042ff0d723e */ /* 0x001fe200048070ff */
[-C--:B------:R-:W-:Y:S01]  /*46f0*/  FMUL R22, R22, R3.reuse ;  /* 0x0000000316167220 */ /* 0x080fe20000400000 */
[C---:B------:R-:W-:Y:S01]  /*4700*/  ISETP.GE.AND P0, PT, R26.reuse, 0x21, PT ;  /* 0x000000211a00780c */ /* 0x040fe20003f06270 */
[----:B------:R-:W-:Y:S01]  /*4710*/  @!P6 STG.E.U8 desc[UR16][R8.64+0x18], R65 ;  /* 0x000018410800e986 */ /* 0x000fe2000c101110 */
[----:B------:R-:W-:Y:S01]  /*4720*/  ISETP.GE.AND P1, PT, R26, 0x22, PT ;  /* 0x000000221a00780c */ /* 0x000fe20003f26270 */
[-C--:B------:R-:W-:Y:S01]  /*4730*/  FMUL R19, R19, R3.reuse ;  /* 0x0000000313137220 */ /* 0x080fe20000400000 */
[C---:B------:R-:W-:Y:S01]  /*4740*/  ISETP.LT.OR P6, PT, R25.reuse, 0x1, !P0 ;  /* 0x000000011900780c */ /* 0x040fe200047c1670 */
[-C--:B------:R-:W-:Y:S01]  /*4750*/  FMUL R20, R20, R3.reuse ;  /* 0x0000000314147220 */ /* 0x080fe20000400000 */
[----:B-1----:R-:W-:Y:S01]  /*4760*/  F2FP.SATFINITE.E4M3.F32.PACK_AB_MERGE_C R17, RZ, R64, RZ ;  /* 0x00000040ff11723e */ /* 0x002fe200048070ff */
[----:B------:R0:W-:Y:S01]  /*4770*/  @!P5 STG.E.U8 desc[UR16][R8.64+0x19], R13 ;  /* 0x0000190d0800d986 */ /* 0x0001e2000c101110 */
[----:B------:R-:W-:Y:S01]  /*4780*/  ISETP.LT.OR P5, PT, R25, 0x1, !P1 ;  /* 0x000000011900780c */ /* 0x000fe20004fa1670 */
[----:B------:R-:W-:Y:S01]  /*4790*/  FMUL R15, R15, R3 ;  /* 0x000000030f0f7220 */ /* 0x000fe20000400000 */
[----:B------:R-:W-:Y:S01]  /*47a0*/  F2FP.SATFINITE.E4M3.F32.PACK_AB_MERGE_C R63, RZ, R63, RZ ;  /* 0x0000003fff3f723e */ /* 0x000fe200048070ff */
[----:B------:R1:W-:Y:S01]  /*47b0*/  @!P3 STG.E.U8 desc[UR16][R6.64+0x19], R17 ;  /* 0x000019110600b986 */ /* 0x0003e2000c101110 */
[----:B------:R-:W-:Y:S01]  /*47c0*/  F2FP.SATFINITE.E4M3.F32.PACK_AB_MERGE_C R61, RZ, R61, RZ ;  /* 0x0000003dff3d723e */ /* 0x000fe200048070ff */
[-C--:B------:R-:W-:Y:S01]  /*47d0*/  FMUL R18, R18, R3.reuse ;  /* 0x0000000312127220 */ /* 0x080fe20000400000 */
[----:B------:R-:W-:Y:S01]  /*47e0*/  F2FP.SATFINITE.E4M3.F32.PACK_AB_MERGE_C R27, RZ, R62, RZ ;  /* 0x0000003eff1b723e */ /* 0x000fe200048070ff */
[----:B------:R-:W-:Y:S01]  /*47f0*/  @!P2 STG.E.U8 desc[UR16][R6.64+0x18], R63 ;  /* 0x0000183f0600a986 */ /* 0x000fe2000c101110 */
[----:B------:R-:W-:Y:S01]  /*4800*/  ISETP.LT.OR P3, PT, R25, 0x9, !P1 ;  /* 0x000000091900780c */ /* 0x000fe20004f61670 */
[-C--:B------:R-:W-:Y:S01]  /*4810*/  FMUL R11, R11, R3.reuse ;  /* 0x000000030b0b7220 */ /* 0x080fe20000400000 */
[----:B------:R-:W-:Y:S01]  /*4820*/  ISETP.GE.AND P2, PT, R26, 0x29, PT ;  /* 0x000000291a00780c */ /* 0x000fe20003f46270 */
[----:B------:R-:W-:Y:S01]  /*4830*/  @!P6 STG.E.U8 desc[UR16][R8.64+0x20], R61 ;  /* 0x0000203d0800e986 */ /* 0x000fe2000c101110 */
[C---:B------:R-:W-:Y:S01]  /*4840*/  ISETP.LT.OR P0, PT, R25.reuse, 0x9, !P0 ;  /* 0x000000091900780c */ /* 0x040fe20004701670 */
[----:B------:R-:W-:Y:S01]  /*4850*/  FMUL R14, R14, R3 ;  /* 0x000000030e0e7220 */ /* 0x000fe20000400000 */
[----:B------:R-:W-:Y:S01]  /*4860*/  ISETP.GE.AND P1, PT, R26, 0x2a, PT ;  /* 0x0000002a1a00780c */ /* 0x000fe20003f26270 */
[----:B------:R-:W-:Y:S01]  /*4870*/  @!P5 STG.E.U8 desc[UR16][R8.64+0x21], R27 ;  /* 0x0000211b0800d986 */ /* 0x000fe2000c101110 */
[----:B------:R-:W-:-:S02]  /*4880*/  ISETP.LT.OR P6, PT, R25, 0x1, !P2 ;  /* 0x000000011900780c */ /* 0x000fc400057c1670 */
[C---:B------:R-:W-:Y:S02]  /*4890*/  ISETP.LT.OR P5, PT, R25.reuse, 0x1, !P1 ;  /* 0x000000011900780c */ /* 0x040fe40004fa1670 */
[----:B------:R-:W-:Y:S02]  /*48a0*/  F2FP.SATFINITE.E4M3.F32.PACK_AB_MERGE_C R59, RZ, R59, RZ ;  /* 0x0000003bff3b723e */ /* 0x000fe400048070ff */
[----:B0-----:R-:W-:Y:S02]  /*48b0*/  F2FP.SATFINITE.E4M3.F32.PACK_AB_MERGE_C R13, RZ, R60, RZ ;  /* 0x0000003cff0d723e */ /* 0x001fe400048070ff */
[----:B------:R-:W-:Y:S01]  /*48c0*/  F2FP.SATFINITE.E4M3.F32.PACK_AB_MERGE_C R57, RZ, R57, RZ ;  /* 0x00000039ff39723e */ /* 0x000fe200048070ff */
[----:B------:R-:W-:Y:S01]  /*48d0*/  @!P0 STG.E.U8 desc[UR16][R6.64+0x20], R59 ;  /* 0x0000203b06008986 */ /* 0x000fe2000c101110 */
[----:B-1----:R-:W-:Y:S02]  /*48e0*/  F2FP.SATFINITE.E4M3.F32.PACK_AB_MERGE_C R17, RZ, R58, RZ ;  /* 0x0000003aff11723e */ /* 0x002fe400048070ff */
[C---:B------:R-:W-:Y:S01]  /*48f0*/  ISETP.LT.OR P1, PT, R25.reuse, 0x9, !P1 ;  /* 0x000000091900780c */ /* 0x040fe20004f21670 */
[----:B------:R0:W-:Y:S01]  /*4900*/  @!P3 STG.E.U8 desc[UR16][R6.64+0x21], R13 ;  /* 0x0000210d0600b986 */ /* 0x0001e2000c101110 */
[----:B------:R-:W-:-:S02]  /*4910*/  ISETP.LT.OR P2, PT, R25, 0x9, !P2 ;  /* 0x000000091900780c */ /* 0x000fc40005741670 */
[C---:B------:R-:W-:Y:S01]  /*4920*/  ISETP.GE.AND P3, PT, R26.reuse, 0x31, PT ;  /* 0x000000311a00780c */ /* 0x040fe20003f66270 */
[----:B------:R-:W-:Y:S01]  /*4930*/  @!P6 STG.E.U8 desc[UR16][R8.64+0x28], R57 ;  /* 0x000028390800e986 */ /* 0x000fe2000c101110 */
[----:B------:R-:W-:Y:S02]  /*4940*/  ISETP.GE.AND P0, PT, R26, 0x32, PT ;  /* 0x000000321a00780c */ /* 0x000fe40003f06270 */
[----:B------:R-:W-:Y:S01]  /*4950*/  F2FP.SATFINITE.E4M3.F32.PACK_AB_MERGE_C R23, RZ, R23, RZ ;  /* 0x00000017ff17723e */ /* 0x000fe200048070ff */
[----:B------:R1:W-:Y:S01]  /*4960*/  @!P5 STG.E.U8 desc[UR16][R8.64+0x29], R17 ;  /* 0x000029110800d986 */ /* 0x0003e2000c101110 */
[C---:B------:R-:W-:Y:S02]  /*4970*/  ISETP.LT.OR P5, PT, R25.reuse, 0x1, !P3 ;  /* 0x000000011900780c */ /* 0x040fe40005fa1670 */
[----:B------:R-:W-:Y:S02]  /*4980*/  ISETP.LT.OR P6, PT, R25, 0x1, !P0 ;  /* 0x000000011900780c */ /* 0x000fe400047c1670 */
[----:B0-----:R-:W-:Y:S01]  /*4990*/  F2FP.SATFINITE.E4M3.F32.PACK_AB_MERGE_C R13, RZ, R56, RZ ;  /* 0x00000038ff0d723e */ /* 0x001fe200048070ff */
[----:B------:R-:W-:Y:S01]  /*49a0*/  @!P2 STG.E.U8 desc[UR16][R6.64+0x28], R23 ;  /* 0x000028170600a986 */ /* 0x000fe2000c101110 */
[----:B------:R-:W-:-:S02]  /*49b0*/  F2FP.SATFINITE.E4M3.F32.PACK_AB_MERGE_C R21, RZ, R21, RZ ;  /* 0x00000015ff15723e */ /* 0x000fc400048070ff */
[C---:B------:R-:W-:Y:S01]  /*49c0*/  ISETP.GE.AND P2, PT, R26.reuse, 0x3a, PT ;  /* 0x0000003a1a00780c */ /* 0x040fe20003f46270 */
[----:B------:R0:W-:Y:S01]  /*49d0*/  @!P1 STG.E.U8 desc[UR16][R6.64+0x29], R13 ;  /* 0x0000290d06009986 */ /* 0x0001e2000c101110 */
[C---:B------:R-:W-:Y:S02]  /*49e0*/  ISETP.LT.OR P1, PT, R25.reuse, 0x9, !P3 ;  /* 0x000000091900780c */ /* 0x040fe40005f21670 */
[----:B-1----:R-:W-:Y:S01]  /*49f0*/  F2FP.SATFINITE.E4M3.F32.PACK_AB_MERGE_C R17, RZ, R22, RZ ;  /* 0x00000016ff11723e */ /* 0x002fe200048070ff */
[----:B------:R-:W-:Y:S01]  /*4a00*/  @!P5 STG.E.U8 desc[UR16][R8.64+0x30], R21 ;  /* 0x000030150800d986 */ /* 0x000fe2000c101110 */
[----:B------:R-:W-:Y:S02]  /*4a10*/  ISETP.GE.AND P3, PT, R26, 0x39, PT ;  /* 0x000000391a00780c */ /* 0x000fe40003f66270 */
[C---:B------:R-:W-:Y:S01]  /*4a20*/  ISETP.LT.OR P0, PT, R25.reuse, 0x9, !P0 ;  /* 0x000000091900780c */ /* 0x040fe20004701670 */
[----:B------:R1:W-:Y:S01]  /*4a30*/  @!P6 STG.E.U8 desc[UR16][R8.64+0x31], R17 ;  /* 0x000031110800e986 */ /* 0x0003e2000c101110 */
[----:B------:R-:W-:-:S02]  /*4a40*/  ISETP.LT.OR P5, PT, R25, 0x1, !P3 ;  /* 0x000000011900780c */ /* 0x000fc40005fa1670 */
[C---:B------:R-:W-:Y:S02]  /*4a50*/  ISETP.LT.OR P6, PT, R25.reuse, 0x1, !P2 ;  /* 0x000000011900780c */ /* 0x040fe400057c1670 */
[C---:B------:R-:W-:Y:S02]  /*4a60*/  ISETP.LT.OR P3, PT, R25.reuse, 0x9, !P3 ;  /* 0x000000091900780c */ /* 0x040fe40005f61670 */
[----:B------:R-:W-:Y:S02]  /*4a70*/  ISETP.LT.OR P2, PT, R25, 0x9, !P2 ;  /* 0x000000091900780c */ /* 0x000fe40005741670 */
[----:B------:R-:W-:Y:S02]  /*4a80*/  F2FP.SATFINITE.E4M3.F32.PACK_AB_MERGE_C R19, RZ, R19, RZ ;  /* 0x00000013ff13723e */ /* 0x000fe400048070ff */
[----:B0-----:R-:W-:Y:S02]  /*4a90*/  F2FP.SATFINITE.E4M3.F32.PACK_AB_MERGE_C R13, RZ, R20, RZ ;  /* 0x00000014ff0d723e */ /* 0x001fe400048070ff */
[----:B------:R-:W-:Y:S01]  /*4aa0*/  F2FP.SATFINITE.E4M3.F32.PACK_AB_MERGE_C R15, RZ, R15, RZ ;  /* 0x0000000fff0f723e */ /* 0x000fe200048070ff */
[----:B------:R0:W-:Y:S01]  /*4ab0*/  @!P1 STG.E.U8 desc[UR16][R6.64+0x30], R19 ;  /* 0x0000301306009986 */ /* 0x0001e2000c101110 */
[----:B-1----:R-:W-:-:S02]  /*4ac0*/  F2FP.SATFINITE.E4M3.F32.PACK_AB_MERGE_C R17, RZ, R18, RZ ;  /* 0x00000012ff11723e */ /* 0x002fc400048070ff */
[----:B------:R-:W-:Y:S01]  /*4ad0*/  F2FP.SATFINITE.E4M3.F32.PACK_AB_MERGE_C R11, RZ, R11, RZ ;  /* 0x0000000bff0b723e */ /* 0x000fe200048070ff */
[----:B------:R0:W-:Y:S01]  /*4ae0*/  @!P0 STG.E.U8 desc[UR16][R6.64+0x31], R13 ;  /* 0x0000310d06008986 */ /* 0x0001e2000c101110 */
[----:B------:R-:W-:-:S03]  /*4af0*/  F2FP.SATFINITE.E4M3.F32.PACK_AB_MERGE_C R21, RZ, R14, RZ ;  /* 0x0000000eff15723e */ /* 0x000fc600048070ff */
[----:B------:R0:W-:Y:S04]  /*4b00*/  @!P5 STG.E.U8 desc[UR16][R8.64+0x38], R15 ;  /* 0x0000380f0800d986 */ /* 0x0001e8000c101110 */
[----:B------:R0:W-:Y:S04]  /*4b10*/  @!P6 STG.E.U8 desc[UR16][R8.64+0x39], R17 ;  /* 0x000039110800e986 */ /* 0x0001e8000c101110 */
[----:B------:R0:W-:Y:S04]  /*4b20*/  @!P3 STG.E.U8 desc[UR16][R6.64+0x38], R11 ;  /* 0x0000380b0600b986 */ /* 0x0001e8000c101110 */
[----:B------:R0:W-:Y:S02]  /*4b30*/  @!P2 STG.E.U8 desc[UR16][R6.64+0x39], R21 ;  /* 0x000039150600a986 */ /* 0x0001e4000c101110 */
.L_x_97:
[----:B------:R-:W-:Y:S05]  /*4b40*/  BSYNC B0 ;  /* 0x0000000000007941 */ /* 0x000fea0003800000 */
.L_x_31:
[----:B------:R-:W-:Y:S01]  /*4b50*/  ULDC UR6, c[0x0][0xc] ;  /* 0x0000030000067ab9 */ /* 0x000fe20000000800 */
[----:B------:R-:W-:Y:S01]  /*4b60*/  ULDC UR7, c[0x0][0x10] ;  /* 0x0000040000077ab9 */ /* 0x000fe20000000800 */
[----:B0-----:R-:W0:Y:S01]  /*4b70*/  LDC R9, c[0x0][0x14] ;  /* 0x00000500ff097b82 */ /* 0x001e220000000800 */
[----:B------:R-:W-:Y:S01]  /*4b80*/  UIMAD.WIDE.U32 UR6, UR6, UR7, URZ ;  /* 0x00000007060672a5 */ /* 0x000fe2000f8e003f */
[----:B------:R-:W-:Y:S02]  /*4b90*/  IMAD.MOV.U32 R6, RZ, RZ, R0 ;  /* 0x000000ffff067224 */ /* 0x000fe400078e0000 */
[----:B------:R-:W-:Y:S02]  /*4ba0*/  IMAD.MOV.U32 R7, RZ, RZ, R5 ;  /* 0x000000ffff077224 */ /* 0x000fe400078e0005 */
[----:B------:R-:W-:Y:S02]  /*4bb0*/  IMAD.MOV.U32 R12, RZ, RZ, -0x1 ;  /* 0xffffffffff0c7424 */ /* 0x000fe400078e00ff */
[----:B------:R-:W-:-:S02]  /*4bc0*/  IMAD.MOV.U32 R69, RZ, RZ, -0x1 ;  /* 0xffffffffff457424 */ /* 0x000fc400078e00ff */
[----:B0-----:R-:W-:-:S04]  /*4bd0*/  IMAD.WIDE.U32 R6, R9, UR6, R6 ;  /* 0x0000000609067c25 */ /* 0x001fc8000f8e0006 */
[----:B------:R-:W-:Y:S01]  /*4be0*/  IMAD R5, R9, UR7, RZ ;  /* 0x0000000709057c24 */ /* 0x000fe2000f8e02ff */
[----:B------:R-:W-:Y:S01]  /*4bf0*/  ULDC.64 UR6, c[0x0][0x650] ;  /* 0x0001940000067ab9 */ /* 0x000fe20000000a00 */
[----:B------:R-:W-:Y:S01]  /*4c00*/  IMAD.MOV.U32 R0, RZ, RZ, R6 ;  /* 0x000000ffff007224 */ /* 0x000fe200078e0006 */
[----:B------:R-:W-:Y:S01]  /*4c10*/  ISETP.GE.U32.AND P0, PT, R6, UR6, PT ;  /* 0x0000000606007c0c */ /* 0x000fe2000bf06070 */
[----:B------:R-:W-:Y:S01]  /*4c20*/  IMAD.IADD R5, R7, 0x1, R5 ;  /* 0x0000000107057824 */ /* 0x000fe200078e0205 */
[----:B------:R-:W-:-:S04]  /*4c30*/  PRMT R7, RZ, 0x7610, R7 ;  /* 0x00007610ff077816 */ /* 0x000fc80000000007 */
[----:B------:R-:W-:-:S13]  /*4c40*/  ISETP.GE.U32.AND.EX P0, PT, R5, UR7, PT, P0 ;  /* 0x0000000705007c0c */ /* 0x000fda000bf06100 */
[----:B------:R-:W-:Y:S05]  /*4c50*/  @P0 BRA `(.L_x_98) ;  /* 0x0000000400640947 */ /* 0x000fea0003800000 */
[----:B------:R-:W0:Y:S01]  /*4c60*/  S2R R20, SR_CTAID.X ;  /* 0x0000000000147919 */ /* 0x000e220000002500 */
[----:B------:R-:W0:Y:S01]  /*4c70*/  LDC.64 R14, c[0x0][0x628] ;  /* 0x00018a00ff0e7b82 */ /* 0x000e220000000a00 */
[----:B------:R-:W-:Y:S01]  /*4c80*/  ULDC UR6, c[0x0][0x150] ;  /* 0x0000540000067ab9 */ /* 0x000fe20000000800 */
[----:B------:R-:W-:Y:S01]  /*4c90*/  IMAD.MOV.U32 R12, RZ, RZ, R0 ;  /* 0x000000ffff0c7224 */ /* 0x000fe200078e0000 */
[----:B------:R-:W0:Y:S01]  /*4ca0*/  S2R R22, SR_CTAID.Y ;  /* 0x0000000000167919 */ /* 0x000e220000002600 */
[----:B------:R-:W-:-:S04]  /*4cb0*/  IMAD.MOV.U32 R13, RZ, RZ, R5 ;  /* 0x000000ffff0d7224 */ /* 0x000fc800078e0005 */
[----:B------:R-:W0:Y:S08]  /*4cc0*/  LDC R23, c[0x0][0x144] ;  /* 0x00005100ff177b82 */ /* 0x000e300000000800 */
[----:B-1234-:R-:W1:Y:S08]  /*4cd0*/  LDC R16, c[0x0][0x630] ;  /* 0x00018c00ff107b82 */ /* 0x01ee700000000800 */
[----:B------:R-:W2:Y:S01]  /*4ce0*/  LDC.64 R18, c[0x0][0x620] ;  /* 0x00018800ff127b82 */ /* 0x000ea20000000a00 */
[----:B0-----:R-:W-:-:S04]  /*4cf0*/  ISETP.NE.U32.AND P0, PT, R14, RZ, PT ;  /* 0x000000ff0e00720c */ /* 0x001fc80003f05070 */
[----:B------:R-:W-:Y:S02]  /*4d00*/  ISETP.NE.AND.EX P0, PT, R15, RZ, PT, P0 ;  /* 0x000000ff0f00720c */ /* 0x000fe40003f05300 */
[----:B------:R-:W-:-:S05]  /*4d10*/  I2FP.F32.U32 R6, R20 ;  /* 0x0000001400067245 */ /* 0x000fca0000201000 */
[----:B------:R-:W-:-:S04]  /*4d20*/  FMUL R6, R6, UR6 ;  /* 0x0000000606067c20 */ /* 0x000fc80008400000 */
[----:B------:R0:W3:Y:S02]  /*4d30*/  F2I.U32.TRUNC.NTZ R21, R6 ;  /* 0x0000000600157305 */ /* 0x0000e4000020f000 */
[----:B-1----:R-:W-:Y:S05]  /*4d40*/  @!P0 BRA `(.L_x_99) ;  /* 0x0000000000288947 */ /* 0x002fea0003800000 */
[----:B------:R-:W1:Y:S02]  /*4d50*/  LDC R7, c[0x0][0x634] ;  /* 0x00018d00ff077b82 */ /* 0x000e640000000800 */
[----:B-1----:R-:W-:-:S05]  /*4d60*/  IADD3 R11, P0, R0, R7, RZ ;  /* 0x00000007000b7210 */ /* 0x002fca0007f1e0ff */
[----:B------:R-:W-:-:S04]  /*4d70*/  IMAD.X R17, RZ, RZ, R5, P0 ;  /* 0x000000ffff117224 */ /* 0x000fc800000e0605 */
[----:B0-----:R-:W-:-:S04]  /*4d80*/  IMAD.WIDE.U32 R6, R17, R14, RZ ;  /* 0x0000000e11067225 */ /* 0x001fc800078e00ff */
[----:B-----5:R-:W-:-:S04]  /*4d90*/  IMAD.WIDE.U32 R8, P0, R11, R15, R6 ;  /* 0x0000000f0b087225 */ /* 0x020fc80007800006 */
[----:B------:R-:W-:-:S04]  /*4da0*/  IMAD.WIDE.U32 R6, R11, R14, RZ ;  /* 0x0000000e0b067225 */ /* 0x000fc800078e00ff */
[----:B------:R-:W-:Y:S01]  /*4db0*/  IMAD.X R13, RZ, RZ, RZ, P0 ;  /* 0x000000ffff0d7224 */ /* 0x000fe200000e06ff */
[----:B------:R-:W-:Y:S01]  /*4dc0*/  IADD3 RZ, P0, R7, R8, RZ ;  /* 0x0000000807ff7210 */ /* 0x000fe20007f1e0ff */
[----:B------:R-:W-:-:S04]  /*4dd0*/  IMAD.MOV.U32 R12, RZ, RZ, R9 ;  /* 0x000000ffff0c7224 */ /* 0x000fc800078e0009 */
[----:B------:R-:W-:-:S08]  /*4de0*/  IMAD.WIDE.U32.X R12, R17, R15, R12, P0 ;  /* 0x0000000f110c7225 */ /* 0x000fd000000e040c */
.L_x_99:
[-CC-:B------:R-:W-:Y:S01]  /*4df0*/  SHF.R.U64 R69, R12, R16.reuse, R13.reuse ;  /* 0x000000100c457219 */ /* 0x180fe2000000120d */
[----:B------:R-:W1:Y:S01]  /*4e00*/  LDC.64 R28, c[0x0][0x640] ;  /* 0x00019000ff1c7b82 */ /* 0x000e620000000a00 */
[----:B0-----:R-:W-:Y:S01]  /*4e10*/  SHF.R.U32.HI R6, RZ, R16, R13 ;  /* 0x00000010ff067219 */ /* 0x001fe2000001160d */
[----:B---3--:R-:W-:Y:S01]  /*4e20*/  IMAD.MOV R21, RZ, RZ, -R21 ;  /* 0x000000ffff157224 */ /* 0x008fe200078e0a15 */
[----:B------:R-:W-:Y:S01]  /*4e30*/  IADD3 R9, P0, RZ, -R69, RZ ;  /* 0x80000045ff097210 */ /* 0x000fe20007f1e0ff */
[----:B------:R-:W-:Y:S01]  /*4e40*/  ULDC UR6, c[0x0][0x154] ;  /* 0x0000550000067ab9 */ /* 0x000fe20000000800 */
[----:B------:R-:W-:Y:S02]  /*4e50*/  IMAD.MOV.U32 R11, RZ, RZ, 0x1 ;  /* 0x00000001ff0b7424 */ /* 0x000fe400078e00ff */
[----:B------:R-:W-:Y:S01]  /*4e60*/  IMAD R21, R23, R21, R20 ;  /* 0x0000001517157224 */ /* 0x000fe200078e0214 */
[----:B------:R-:W0:Y:S01]  /*4e70*/  LDC R12, c[0x0][0x618] ;  /* 0x00018600ff0c7b82 */ /* 0x000e220000000800 */
[----:B------:R-:W-:-:S02]  /*4e80*/  IMAD.X R7, RZ, RZ, ~R6, P0 ;  /* 0x000000ffff077224 */ /* 0x000fc400000e0e06 */
[----:B------:R-:W-:Y:S02]  /*4e90*/  IMAD.MOV.U32 R6, RZ, RZ, R0 ;  /* 0x000000ffff067224 */ /* 0x000fe400078e0000 */
[-C--:B--2--5:R-:W-:Y:S02]  /*4ea0*/  IMAD R8, R7, R18.reuse, RZ ;  /* 0x0000001207087224 */ /* 0x0a4fe400078e02ff */
[----:B------:R-:W-:Y:S01]  /*4eb0*/  IMAD.MOV.U32 R7, RZ, RZ, R5 ;  /* 0x000000ffff077224 */ /* 0x000fe200078e0005 */
[----:B------:R-:W2:Y:S01]  /*4ec0*/  LDC R24, c[0x0][0x608] ;  /* 0x00018200ff187b82 */ /* 0x000ea20000000800 */
[----:B------:R-:W-:-:S04]  /*4ed0*/  IMAD.WIDE.U32 R6, R9, R18, R6 ;  /* 0x0000001209067225 */ /* 0x000fc800078e0006 */
[----:B------:R-:W-:-:S03]  /*4ee0*/  IMAD R9, R9, R19, R8 ;  /* 0x0000001309097224 */ /* 0x000fc600078e0208 */
[----:B------:R-:W3:Y:S01]  /*4ef0*/  LDC R26, c[0x0][0x658] ;  /* 0x00019600ff1a7b82 */ /* 0x000ee20000000800 */
[----:B------:R-:W-:Y:S01]  /*4f00*/  I2FP.F32.U32 R8, R22 ;  /* 0x0000001600087245 */ /* 0x000fe20000201000 */
[----:B------:R-:W-:Y:S01]  /*4f10*/  IMAD.IADD R7, R7, 0x1, R9 ;  /* 0x0000000107077824 */ /* 0x000fe200078e0209 */
[----:B-1----:R-:W-:Y:S01]  /*4f20*/  ISETP.NE.U32.AND P0, PT, R28, RZ, PT ;  /* 0x000000ff1c00720c */ /* 0x002fe20003f05070 */
[----:B------:R-:W-:Y:S02]  /*4f30*/  IMAD.MOV.U32 R9, RZ, RZ, -0x1 ;  /* 0xffffffffff097424 */ /* 0x000fe400078e00ff */
[----:B------:R-:W-:Y:S02]  /*4f40*/  FMUL R8, R8, UR6 ;  /* 0x0000000608087c20 */ /* 0x000fe40008400000 */
[----:B------:R-:W1:Y:S01]  /*4f50*/  LDC R19, c[0x0][0x148] ;  /* 0x00005200ff137b82 */ /* 0x000e620000000800 */
[----:B0-----:R-:W-:Y:S01]  /*4f60*/  SHF.R.U64 R16, R6, R12, R7 ;  /* 0x0000000c06107219 */ /* 0x001fe20000001207 */
[----:B------:R0:W4:Y:S01]  /*4f70*/  F2I.U32.TRUNC.NTZ R17, R8 ;  /* 0x0000000800117305 */ /* 0x000122000020f000 */
[----:B------:R-:W-:-:S02]  /*4f80*/  ISETP.NE.AND.EX P0, PT, R29, RZ, PT, P0 ;  /* 0x000000ff1d00720c */ /* 0x000fc40003f05300 */
[----:B------:R-:W-:-:S03]  /*4f90*/  SHF.R.U32.HI R7, RZ, R12, R7 ;  /* 0x0000000cff077219 */ /* 0x000fc60000011607 */
[----:B------:R-:W0:Y:S01]  /*4fa0*/  LDC R20, c[0x0][0x600] ;  /* 0x00018000ff147b82 */ /* 0x000e220000000800 */
[-CC-:B--2---:R-:W-:Y:S02]  /*4fb0*/  SHF.R.U64 R14, R16, R24.reuse, R7.reuse ;  /* 0x00000018100e7219 */ /* 0x184fe40000001207 */
[----:B------:R-:W-:-:S05]  /*4fc0*/  SHF.R.U32.HI R7, RZ, R24, R7 ;  /* 0x00000018ff077219 */ /* 0x000fca0000011607 */
[----:B------:R-:W2:Y:S01]  /*4fd0*/  LDC R25, c[0x0][0x648] ;  /* 0x00019200ff197b82 */ /* 0x000ea20000000800 */
[-CC-:B---3--:R-:W-:Y:S02]  /*4fe0*/  SHF.R.U64 R18, R14, R26.reuse, R7.reuse ;  /* 0x0000001a0e127219 */ /* 0x188fe40000001207 */
[-C--:B------:R-:W-:Y:S02]  /*4ff0*/  SHF.L.U32 R9, R9, R26.reuse, RZ ;  /* 0x0000001a09097219 */ /* 0x080fe400000006ff */
[-C--:B------:R-:W-:Y:S01]  /*5000*/  SHF.R.U32.HI R7, RZ, R26.reuse, R7 ;  /* 0x0000001aff077219 */ /* 0x080fe20000011607 */
[----:B------:R-:W-:Y:S01]  /*5010*/  IMAD.MOV.U32 R6, RZ, RZ, R18 ;  /* 0x000000ffff067224 */ /* 0x000fe200078e0012 */
[----:B------:R-:W-:Y:S01]  /*5020*/  SHF.L.U32 R24, R11, R26, RZ ;  /* 0x0000001a0b187219 */ /* 0x000fe200000006ff */
[----:B------:R-:W3:Y:S01]  /*5030*/  LDC R27, c[0x0][0x638] ;  /* 0x00018e00ff1b7b82 */ /* 0x000ee20000000800 */
[----:B------:R-:W-:-:S07]  /*5040*/  LOP3.LUT R23, RZ, R9, RZ, 0x33, !PT ;  /* 0x00000009ff177212 */ /* 0x000fce00078e33ff */
[----:B------:R-:W0:Y:S01]  /*5050*/  LDC R30, c[0x0][0x610] ;  /* 0x00018400ff1e7b82 */ /* 0x000e220000000800 */
[----:B----4-:R-:W-:Y:S05]  /*5060*/  @!P0 BRA `(.L_x_100) ;  /* 0x0000000000288947 */ /* 0x010fea0003800000 */
[----:B------:R-:W4:Y:S02]  /*5070*/  LDC R11, c[0x0][0x64c] ;  /* 0x00019300ff0b7b82 */ /* 0x000f240000000800 */
[----:B----4-:R-:W-:-:S05]  /*5080*/  IADD3 R11, P0, R18, R11, RZ ;  /* 0x0000000b120b7210 */ /* 0x010fca0007f1e0ff */
[----:B------:R-:W-:-:S04]  /*5090*/  IMAD.X R15, RZ, RZ, R7, P0 ;  /* 0x000000ffff0f7224 */ /* 0x000fc800000e0607 */
[----:B------:R-:W-:-:S04]  /*50a0*/  IMAD.WIDE.U32 R6, R15, R28, RZ ;  /* 0x0000001c0f067225 */ /* 0x000fc800078e00ff */
[----:B0-----:R-:W-:-:S04]  /*50b0*/  IMAD.WIDE.U32 R8, P0, R11, R29, R6 ;  /* 0x0000001d0b087225 */ /* 0x001fc80007800006 */
[----:B------:R-:W-:-:S04]  /*50c0*/  IMAD.WIDE.U32 R6, R11, R28, RZ ;  /* 0x0000001c0b067225 */ /* 0x000fc800078e00ff */
[----:B------:R-:W-:Y:S01]  /*50d0*/  IMAD.X R13, RZ, RZ, RZ, P0 ;  /* 0x000000ffff0d7224 */ /* 0x000fe200000e06ff */
[----:B------:R-:W-:Y:S01]  /*50e0*/  IADD3 RZ, P0, R7, R8, RZ ;  /* 0x0000000807ff7210 */ /* 0x000fe20007f1e0ff */
[----:B------:R-:W-:-:S04]  /*50f0*/  IMAD.MOV.U32 R12, RZ, RZ, R9 ;  /* 0x000000ffff0c7224 */ /* 0x000fc800078e0009 */
[----:B------:R-:W-:-:S08]  /*5100*/  IMAD.WIDE.U32.X R6, R15, R29, R12, P0 ;  /* 0x0000001d0f067225 */ /* 0x000fd000000e040c */
.L_x_100:
[----:B--2---:R-:W-:Y:S01]  /*5110*/  SHF.R.U64 R6, R6, R25, R7 ;  /* 0x0000001906067219 */ /* 0x004fe20000001207 */
[----:B0-----:R-:W-:Y:S01]  /*5120*/  VIADD R11, R20, 0xffffffff ;  /* 0xffffffff140b7836 */ /* 0x001fe20000000000 */
[----:B------:R-:W-:Y:S01]  /*5130*/  LOP3.LUT R9, R14, R23, RZ, 0xc0, !PT ;  /* 0x000000170e097212 */ /* 0x000fe200078ec0ff */
[----:B------:R-:W-:Y:S02]  /*5140*/  IMAD.MOV R17, RZ, RZ, -R17 ;  /* 0x000000ffff117224 */ /* 0x000fe400078e0a11 */
[----:B------:R-:W-:Y:S02]  /*5150*/  IMAD.MOV R7, RZ, RZ, -R6 ;  /* 0x000000ffff077224 */ /* 0x000fe400078e0a06 */
[----:B------:R-:W-:Y:S01]  /*5160*/  IMAD R24, R24, R6, R9 ;  /* 0x0000000618187224 */ /* 0x000fe200078e0209 */
[----:B------:R-:W-:Y:S01]  /*5170*/  LOP3.LUT R9, R16, R11, RZ, 0xc0, !PT ;  /* 0x0000000b10097212 */ /* 0x000fe200078ec0ff */
[----:B-1----:R-:W-:Y:S02]  /*5180*/  @P4 IMAD R21, R19, R17, R22 ;  /* 0x0000001113154224 */ /* 0x002fe400078e0216 */
[----:B---3--:R-:W-:-:S02]  /*5190*/  IMAD R6, R7, R27, R18 ;  /* 0x0000001b07067224 */ /* 0x008fc400078e0212 */
[----:B------:R-:W-:Y:S02]  /*51a0*/  IMAD R24, R24, R30, R21 ;  /* 0x0000001e18187224 */ /* 0x000fe400078e0215 */
[----:B------:R-:W-:Y:S02]  /*51b0*/  IMAD R9, R6, R20, R9 ;  /* 0x0000001406097224 */ /* 0x000fe400078e0209 */
[----:B------:R-:W-:-:S03]  /*51c0*/  IMAD.MOV.U32 R7, RZ, RZ, 0x1 ;  /* 0x00000001ff077424 */ /* 0x000fc600078e00ff */
[----:B------:R-:W-:Y:S02]  /*51d0*/  SEL R12, R9, R24, !P4 ;  /* 0x00000018090c7207 */ /* 0x000fe40006000000 */
[----:B------:R-:W-:-:S07]  /*51e0*/  SEL R24, R24, R9, !P4 ;  /* 0x0000000918187207 */ /* 0x000fce0006000000 */
.L_x_98:
[----:B------:R-:W-:Y:S01]  /*51f0*/  LOP3.LUT P0, RZ, R7, 0xff, RZ, 0xc0, !PT ;  /* 0x000000ff07ff7812 */ /* 0x000fe2000780c0ff */
[----:B-1234-:R-:W-:-:S12]  /*5200*/  IMAD.MOV.U32 R16, RZ, RZ, R24 ;  /* 0x000000ffff107224 */ /* 0x01efd800078e0018 */
[----:B------:R-:W-:Y:S05]  /*5210*/  @P0 BRA `(.L_x_101) ;  /* 0xffffffbc00400947 */ /* 0x000fea000383ffff */
[----:B------:R-:W-:Y:S05]  /*5220*/  EXIT ;  /* 0x000000000000794d */ /* 0x000fea0003800000 */
.L_x_3:
[----:B0-----:R-:W-:Y:S01]  /*5230*/  ULDC.64 UR4, c[0x0][0x650] ;  /* 0x0001940000047ab9 */ /* 0x001fe20000000a00 */
        /* <DEDUP_REMOVED lines=25> */
.L_x_103:
[-CC-:B------:R-:W-:Y:S01]  /*53d0*/  SHF.R.U64 R16, R14, R18.reuse, R15.reuse ;  /* 0x000000120e107219 */ /* 0x180fe2000000120f */
[----:B------:R-:W0:Y:S01]  /*53e0*/  LDC R22, c[0x0][0x618] ;  /* 0x00018600ff167b82 */ /* 0x000e220000000800 */
[----:B------:R-:W-:Y:S01]  /*53f0*/  SHF.R.U32.HI R7, RZ, R18, R15 ;  /* 0x00000012ff077219 */ /* 0x000fe2000001160f */
[----:B------:R-:W-:Y:S01]  /*5400*/  ULDC UR4, c[0x0][0x150] ;  /* 0x0000540000047ab9 */ /* 0x000fe20000000800 */
[----:B------:R-:W-:Y:S01]  /*5410*/  IADD3 R9, P0, RZ, -R16, RZ ;  /* 0x80000010ff097210 */ /* 0x000fe20007f1e0ff */
[----:B------:R-:W-:Y:S01]  /*5420*/  IMAD.MOV.U32 R10, RZ, RZ, R0 ;  /* 0x000000ffff0a7224 */ /* 0x000fe200078e0000 */
[----:B------:R-:W-:Y:S01]  /*5430*/  I2FP.F32.U32 R12, R6 ;  /* 0x00000006000c7245 */ /* 0x000fe20000201000 */
[----:B------:R-:W-:Y:S02]  /*5440*/  IMAD.MOV.U32 R11, RZ, RZ, R5 ;  /* 0x000000ffff0b7224 */ /* 0x000fe400078e0005 */
[----:B------:R-:W1:Y:S01]  /*5450*/  LDC.64 R24, c[0x0][0x640] ;  /* 0x00019000ff187b82 */ /* 0x000e620000000a00 */
[----:B------:R-:W-:-:S02]  /*5460*/  IMAD.X R7, RZ, RZ, ~R7, P0 ;  /* 0x000000ffff077224 */ /* 0x000fc400000e0e07 */
[----:B------:R-:W-:Y:S01]  /*5470*/  FMUL R13, R12, UR4 ;  /* 0x000000040c0d7c20 */ /* 0x000fe20008400000 */
[----:B------:R-:W-:Y:S01]  /*5480*/  IMAD.WIDE.U32 R10, R9, R20, R10 ;  /* 0x00000014090a7225 */ /* 0x000fe200078e000a */
[----:B------:R-:W-:-:S03]  /*5490*/  ULDC UR4, c[0x0][0x154] ;  /* 0x0000550000047ab9 */ /* 0x000fc60000000800 */
[----:B------:R-:W-:Y:S01]  /*54a0*/  IMAD R12, R7, R20, RZ ;  /* 0x00000014070c7224 */ /* 0x000fe200078e02ff */
[----:B------:R-:W2:Y:S01]  /*54b0*/  LDC R15, c[0x0][0x144] ;  /* 0x00005100ff0f7b82 */ /* 0x000ea20000000800 */
[----:B------:R-:W3:Y:S02]  /*54c0*/  F2I.U32.TRUNC.NTZ R13, R13 ;  /* 0x0000000d000d7305 */ /* 0x000ee4000020f000 */
[----:B------:R-:W-:Y:S02]  /*54d0*/  IMAD R7, R9, R21, R12 ;  /* 0x0000001509077224 */ /* 0x000fe400078e020c */
[----:B------:R-:W-:Y:S02]  /*54e0*/  IMAD.MOV.U32 R12, RZ, RZ, 0x1 ;  /* 0x00000001ff0c7424 */ /* 0x000fe400078e00ff */
[----:B------:R-:W-:Y:S01]  /*54f0*/  IMAD.IADD R7, R11, 0x1, R7 ;  /* 0x000000010b077824 */ /* 0x000fe200078e0207 */
[----:B------:R-:W4:Y:S04]  /*5500*/  LDC R18, c[0x0][0x608] ;  /* 0x00018200ff127b82 */ /* 0x000f280000000800 */
[----:B0-----:R-:W-:-:S02]  /*5510*/  SHF.R.U64 R14, R10, R22, R7 ;  /* 0x000000160a0e7219 */ /* 0x001fc40000001207 */
[----:B------:R-:W-:Y:S02]  /*5520*/  I2FP.F32.U32 R10, R8 ;  /* 0x00000008000a7245 */ /* 0x000fe40000201000 */
[----:B------:R-:W0:Y:S01]  /*5530*/  LDC R23, c[0x0][0x658] ;  /* 0x00019600ff177b82 */ /* 0x000e220000000800 */
[----:B-1----:R-:W-:Y:S01]  /*5540*/  ISETP.NE.U32.AND P0, PT, R24, RZ, PT ;  /* 0x000000ff1800720c */ /* 0x002fe20003f05070 */
[----:B---3--:R-:W-:Y:S01]  /*5550*/  IMAD.MOV R9, RZ, RZ, -R13 ;  /* 0x000000ffff097224 */ /* 0x008fe200078e0a0d */
[----:B------:R-:W-:Y:S01]  /*5560*/  SHF.R.U32.HI R7, RZ, R22, R7 ;  /* 0x00000016ff077219 */ /* 0x000fe20000011607 */
[----:B------:R-:W-:Y:S01]  /*5570*/  FMUL R10, R10, UR4 ;  /* 0x000000040a0a7c20 */ /* 0x000fe20008400000 */
[----:B------:R-:W-:-:S03]  /*5580*/  ISETP.NE.AND.EX P0, PT, R25, RZ, PT, P0 ;  /* 0x000000ff1900720c */ /* 0x000fc60003f05300 */
[----:B------:R-:W1:Y:S01]  /*5590*/  LDC R21, c[0x0][0x148] ;  /* 0x00005200ff157b82 */ /* 0x000e620000000800 */
[----:B--2---:R-:W-:Y:S01]  /*55a0*/  IMAD R22, R15, R9, R6 ;  /* 0x000000090f167224 */ /* 0x004fe200078e0206 */
[----:B------:R2:W3:Y:S06]  /*55b0*/  F2I.U32.TRUNC.NTZ R19, R10 ;  /* 0x0000000a00137305 */ /* 0x0004ec000020f000 */
[----:B------:R-:W1:Y:S01]  /*55c0*/  LDC R20, c[0x0][0x600] ;  /* 0x00018000ff147b82 */ /* 0x000e620000000800 */
[-CC-:B----4-:R-:W-:Y:S02]  /*55d0*/  SHF.R.U64 R17, R14, R18.reuse, R7.reuse ;  /* 0x000000120e117219 */ /* 0x190fe40000001207 */
[----:B------:R-:W-:Y:S01]  /*55e0*/  SHF.R.U32.HI R6, RZ, R18, R7 ;  /* 0x00000012ff067219 */ /* 0x000fe20000011607 */
[----:B------:R-:W-:-:S04]  /*55f0*/  IMAD.MOV.U32 R18, RZ, RZ, -0x1 ;  /* 0xffffffffff127424 */ /* 0x000fc800078e00ff */
[----:B------:R-:W4:Y:S01]  /*5600*/  LDC R26, c[0x0][0x648] ;  /* 0x00019200ff1a7b82 */ /* 0x000f220000000800 */
[-C--:B0-----:R-:W-:Y:S02]  /*5610*/  SHF.L.U32 R9, R18, R23.reuse, RZ ;  /* 0x0000001712097219 */ /* 0x081fe400000006ff */
[-CC-:B------:R-:W-:Y:S02]  /*5620*/  SHF.R.U64 R18, R17, R23.reuse, R6.reuse ;  /* 0x0000001711127219 */ /* 0x180fe40000001206 */
[-C--:B------:R-:W-:Y:S02]  /*5630*/  SHF.R.U32.HI R7, RZ, R23.reuse, R6 ;  /* 0x00000017ff077219 */ /* 0x080fe40000011606 */
[----:B------:R-:W-:Y:S01]  /*5640*/  SHF.L.U32 R23, R12, R23, RZ ;  /* 0x000000170c177219 */ /* 0x000fe200000006ff */
[----:B------:R-:W0:Y:S01]  /*5650*/  LDC R27, c[0x0][0x638] ;  /* 0x00018e00ff1b7b82 */ /* 0x000e220000000800 */
[----:B------:R-:W-:Y:S01]  /*5660*/  LOP3.LUT R28, RZ, R9, RZ, 0x33, !PT ;  /* 0x00000009ff1c7212 */ /* 0x000fe200078e33ff */
[----:B------:R-:W-:-:S06]  /*5670*/  IMAD.MOV.U32 R6, RZ, RZ, R18 ;  /* 0x000000ffff067224 */ /* 0x000fcc00078e0012 */
[----:B------:R-:W0:Y:S01]  /*5680*/  LDC R29, c[0x0][0x610] ;  /* 0x00018400ff1d7b82 */ /* 0x000e220000000800 */
[----:B--23--:R-:W-:Y:S05]  /*5690*/  @!P0 BRA `(.L_x_104) ;  /* 0x0000000000288947 */ /* 0x00cfea0003800000 */
[----:B------:R-:W2:Y:S02]  /*56a0*/  LDC R9, c[0x0][0x64c] ;  /* 0x00019300ff097b82 */ /* 0x000ea40000000800 */
[----:B--2---:R-:W-:-:S05]  /*56b0*/  IADD3 R9, P0, R18, R9, RZ ;  /* 0x0000000912097210 */ /* 0x004fca0007f1e0ff */
        /* <DEDUP_REMOVED lines=8> */
.L_x_104:
[----:B----4-:R-:W-:Y:S01]  /*5740*/  SHF.R.U64 R7, R6, R26, R7 ;  /* 0x0000001a06077219 */ /* 0x010fe20000001207 */
[----:B-1----:R-:W-:Y:S01]  /*5750*/  VIADD R11, R20, 0xffffffff ;  /* 0xffffffff140b7836 */ /* 0x002fe20000000000 */
[----:B------:R-:W-:Y:S01]  /*5760*/  LOP3.LUT R6, R17, R28, RZ, 0xc0, !PT ;  /* 0x0000001c11067212 */ /* 0x000fe200078ec0ff */
[----:B------:R-:W-:Y:S02]  /*5770*/  IMAD.MOV R19, RZ, RZ, -R19 ;  /* 0x000000ffff137224 */ /* 0x000fe400078e0a13 */
[----:B------:R-:W-:Y:S01]  /*5780*/  IMAD.MOV R9, RZ, RZ, -R7 ;  /* 0x000000ffff097224 */ /* 0x000fe200078e0a07 */
[----:B------:R-:W-:Y:S01]  /*5790*/  LOP3.LUT R11, R14, R11, RZ, 0xc0, !PT ;  /* 0x0000000b0e0b7212 */ /* 0x000fe200078ec0ff */
[----:B------:R-:W-:Y:S02]  /*57a0*/  @P4 IMAD R22, R21, R19, R8 ;  /* 0x0000001315164224 */ /* 0x000fe400078e0208 */
[----:B------:R-:W-:Y:S02]  /*57b0*/  IMAD R7, R23, R7, R6 ;  /* 0x0000000717077224 */ /* 0x000fe400078e0206 */
[----:B0-----:R-:W-:-:S02]  /*57c0*/  IMAD R6, R9, R27, R18 ;  /* 0x0000001b09067224 */ /* 0x001fc400078e0212 */
[----:B------:R-:W-:Y:S02]  /*57d0*/  IMAD R14, R7, R29, R22 ;  /* 0x0000001d070e7224 */ /* 0x000fe400078e0216 */
[----:B------:R-:W-:Y:S02]  /*57e0*/  IMAD R7, R6, R20, R11 ;  /* 0x0000001406077224 */ /* 0x000fe400078e020b */
[----:B------:R-:W-:Y:S02]  /*57f0*/  IMAD.MOV.U32 R10, RZ, RZ, 0x1 ;  /* 0x00000001ff0a7424 */ /* 0x000fe400078e00ff */
[----:B------:R-:W-:Y:S01]  /*5800*/  IMAD.MOV.U32 R9, RZ, RZ, R16 ;  /* 0x000000ffff097224 */ /* 0x000fe200078e0010 */
[----:B------:R-:W-:Y:S02]  /*5810*/  SEL R17, R7, R14, !P4 ;  /* 0x0000000e07117207 */ /* 0x000fe40006000000 */
[----:B------:R-:W-:-:S07]  /*5820*/  SEL R14, R14, R7, !P4 ;  /* 0x000000070e0e7207 */ /* 0x000fce0006000000 */
.L_x_102:
[----:B------:R-:W-:-:S08]  /*5830*/  NOP ;  /* 0x0000000000007918 */ /* 0x000fd00000000000 */
[----:B------:R-:W0:-:S00]  /*5840*/  USETMAXREG.DEALLOC.CTAPOOL 0x28 ;  /* 0x00000028000079c8 */ /* 0x000e0000080e0500 */
[----:B0-----:R-:W-:-:S13]  /*5850*/  ISETP.NE.AND P0, PT, R3, RZ, PT ;  /* 0x000000ff0300720c */ /* 0x001fda0003f05270 */
[----:B------:R-:W-:Y:S05]  /*5860*/  @P0 EXIT ;  /* 0x000000000000094d */ /* 0x000fea0003800000 */
[----:B------:R-:W-:Y:S01]  /*5870*/  LOP3.LUT P0, RZ, R10, 0xff, RZ, 0xc0, !PT ;  /* 0x000000ff0aff7812 */ /* 0x000fe2000780c0ff */
[----:B------:R-:W-:Y:S02]  /*5880*/  IMAD.MOV.U32 R10, RZ, RZ, 0x1 ;  /* 0x00000001ff0a7424 */ /* 0x000fe400078e00ff */
[----:B------:R-:W-:-:S10]  /*5890*/  IMAD.MOV.U32 R13, RZ, RZ, RZ ;  /* 0x000000ffff0d7224 */ /* 0x000fd400078e00ff */
[----:B------:R-:W-:Y:S05]  /*58a0*/  @!P0 BRA `(.L_x_105) ;  /* 0x0000000c00388947 */ /* 0x000fea0003800000 */
[----:B------:R-:W0:Y:S01]  /*58b0*/  LDC R3, c[0x0][0x28c] ;  /* 0x0000a300ff037b82 */ /* 0x000e220000000800 */
[----:B------:R-:W-:Y:S01]  /*58c0*/  ULDC UR5, c[0x0][0x600] ;  /* 0x0001800000057ab9 */ /* 0x000fe20000000800 */
[----:B------:R-:W-:Y:S01]  /*58d0*/  ULDC UR4, c[0x0][0xc] ;  /* 0x0000030000047ab9 */ /* 0x000fe20000000800 */
[----:B------:R-:W-:Y:S01]  /*58e0*/  UIADD3 UR16, UR5, -0x1, URZ ;  /* 0xffffffff05107890 */ /* 0x000fe2000fffe03f */
[C---:B------:R-:W-:Y:S01]  /*58f0*/  LOP3.LUT P2, RZ, R2.reuse, 0x7f, RZ, 0xc0, !PT ;  /* 0x0000007f02ff7812 */ /* 0x040fe2000784c0ff */
[----:B------:R-:W-:Y:S01]  /*5900*/  ULDC UR6, c[0x0][0x658] ;  /* 0x0001960000067ab9 */ /* 0x000fe20000000800 */
[----:B------:R-:W-:Y:S01]  /*5910*/  ULDC UR5, c[0x0][0x10] ;  /* 0x0000040000057ab9 */ /* 0x000fe20000000800 */
[----:B------:R-:W-:Y:S01]  /*5920*/  UMOV UR7, 0xffffffff ;  /* 0xffffffff00077882 */ /* 0x000fe20000000000 */
[----:B------:R-:W-:Y:S01]  /*5930*/  UMOV UR8, 0x1 ;  /* 0x0000000100087882 */ /* 0x000fe20000000000 */
[----:B------:R-:W-:Y:S01]  /*5940*/  UIMAD.WIDE.U32 UR4, UR4, UR5, URZ ;  /* 0x00000005040472a5 */ /* 0x000fe2000f8e003f */
[----:B------:R-:W-:Y:S01]  /*5950*/  LOP3.LUT P0, RZ, R2, 0x1f, RZ, 0xc0, !PT ;  /* 0x0000001f02ff7812 */ /* 0x000fe2000780c0ff */
[----:B------:R-:W-:Y:S01]  /*5960*/  USHF.L.U32 UR7, UR7, UR6, URZ ;  /* 0x0000000607077299 */ /* 0x000fe2000800063f */
[----:B------:R-:W-:Y:S01]  /*5970*/  BSSY B0, `(.L_x_105) ;  /* 0x00000c1000007945 */ /* 0x000fe20003800000 */
[----:B------:R-:W-:Y:S01]  /*5980*/  USHF.L.U32 UR18, UR8, UR6, URZ ;  /* 0x0000000608127299 */ /* 0x000fe2000800063f */
[----:B------:R-:W-:Y:S01]  /*5990*/  IMAD.MOV.U32 R15, RZ, RZ, 0x1 ;  /* 0x00000001ff0f7424 */ /* 0x000fe200078e00ff */
[----:B------:R-:W-:Y:S01]  /*59a0*/  LOP3.LUT R16, R4, 0x2, RZ, 0xfc, !PT ;  /* 0x0000000204107812 */ /* 0x000fe200078efcff */
[----:B------:R-:W-:Y:S01]  /*59b0*/  ULDC UR6, c[0x0][0x14] ;  /* 0x0000050000067ab9 */ /* 0x000fe20000000800 */
[----:B------:R-:W-:Y:S01]  /*59c0*/  PLOP3.LUT P0, PT, P0, P2, PT, 0x8a, 0x0 ;  /* 0x000000000000781c */ /* 0x000fe20000705172 */
[----:B------:R-:W-:Y:S01]  /*59d0*/  UIMAD.WIDE.U32 UR20, UR4, UR6, URZ ;  /* 0x00000006041472a5 */ /* 0x000fe2000f8e003f */
[----:B------:R-:W-:Y:S01]  /*59e0*/  IMAD.MOV.U32 R10, RZ, RZ, 0x1 ;  /* 0x00000001ff0a7424 */ /* 0x000fe200078e00ff */
[----:B------:R-:W-:Y:S01]  /*59f0*/  UIMAD UR13, UR5, UR6, URZ ;  /* 0x00000006050d72a4 */ /* 0x000fe2000f8e023f */
[----:B------:R-:W-:Y:S01]  /*5a00*/  IMAD.MOV.U32 R13, RZ, RZ, RZ ;  /* 0x000000ffff0d7224 */ /* 0x000fe200078e00ff */
[----:B------:R-:W-:Y:S01]  /*5a10*/  ULOP3.LUT UR17, URZ, UR7, URZ, 0x33, !UPT ;  /* 0x000000073f117292 */ /* 0x000fe2000f8e333f */
[----:B0-----:R-:W-:Y:S01]  /*5a20*/  VIADD R3, R3, 0x3f ;  /* 0x0000003f03037836 */ /* 0x001fe20000000000 */
[----:B------:R-:W-:Y:S01]  /*5a30*/  UIADD3 UR13, UR21, UR13, URZ ;  /* 0x0000000d150d7290 */ /* 0x000fe2000fffe03f */
[----:B------:R-:W-:-:S03]  /*5a40*/  ULDC.64 UR22, c[0x0][0x198] ;  /* 0x0000660000167ab9 */ /* 0x000fc60000000a00 */
[----:B------:R-:W-:-:S04]  /*5a50*/  SHF.R.S32.HI R6, RZ, 0x1f, R3 ;  /* 0x0000001fff067819 */ /* 0x000fc80000011403 */
[----:B------:R-:W-:-:S04]  /*5a60*/  LEA.HI R6, R6, R3, RZ, 0x6 ;  /* 0x0000000306067211 */ /* 0x000fc800078f30ff */
[----:B------:R-:W-:-:S05]  /*5a70*/  SHF.R.S32.HI R12, RZ, 0x6, R6 ;  /* 0x00000006ff0c7819 */ /* 0x000fca0000011406 */
[----:B------:R-:W-:-:S07]  /*5a80*/  VIADD R11, R12, 0x1 ;  /* 0x000000010c0b7836 */ /* 0x000fce0000000000 */
.L_x_117:
[----:B------:R-:W-:-:S03]  /*5a90*/  UMOV UR4, 0xffffffff ;  /* 0xffffffff00047882 */ /* 0x000fc60000000000 */
[----:B------:R-:W-:Y:S05]  /*5aa0*/  BRA.DIV UR4, `(.L_x_106) ;  /* 0x0000000e04847947 */ /* 0x000fea000b800000 */
[----:B------:R-:W-:-:S13]  /*5ab0*/  ELECT P1, URZ, PT ;  /* 0x00000000003f782f */ /* 0x000fda0003820000 */
.L_x_127:
[----:B------:R-:W0:Y:S01]  /*5ac0*/  LDC R2, c[0x0][0x28c] ;  /* 0x0000a300ff027b82 */ /* 0x000e220000000800 */
[----:B------:R-:W-:Y:S01]  /*5ad0*/  BSSY B1, `(.L_x_107) ;  /* 0x0000037000017945 */ /* 0x000fe20003800000 */
[----:B0-----:R-:W-:-:S13]  /*5ae0*/  ISETP.LT.OR P1, PT, R2, 0x1, !P1 ;  /* 0x000000010200780c */ /* 0x001fda0004f21670 */
[----:B------:R-:W-:Y:S05]  /*5af0*/  @P1 BRA `(.L_x_108) ;  /* 0x0000000000d01947 */ /* 0x000fea0003800000 */
[----:B------:R-:W-:Y:S02]  /*5b00*/  IMAD.SHL.U32 R17, R17, 0x40, RZ ;  /* 0x0000004011117824 */ /* 0x000fe400078e00ff */
[----:B------:R-:W-:Y:S02]  /*5b10*/  IMAD.SHL.U32 R14, R14, 0x80, RZ ;  /* 0x000000800e0e7824 */ /* 0x000fe400078e00ff */
[----:B------:R-:W-:Y:S02]  /*5b20*/  IMAD.MOV.U32 R20, RZ, RZ, RZ ;  /* 0x000000ffff147224 */ /* 0x000fe400078e00ff */
[----:B------:R-:W-:Y:S02]  /*5b30*/  IMAD.MOV.U32 R2, RZ, RZ, R11 ;  /* 0x000000ffff027224 */ /* 0x000fe400078e000b */
[----:B------:R-:W-:Y:S02]  /*5b40*/  IMAD.MOV.U32 R3, RZ, RZ, R10 ;  /* 0x000000ffff037224 */ /* 0x000fe400078e000a */
[----:B------:R-:W-:-:S07]  /*5b50*/  IMAD.MOV.U32 R6, RZ, RZ, R13 ;  /* 0x000000ffff067224 */ /* 0x000fce00078e000d */
.L_x_112:
[----:B------:R-:W0:Y:S01]  /*5b60*/  S2R R8, SR_CgaCtaId ;  /* 0x0000000000087919 */ /* 0x000e220000008800 */
[----:B------:R-:W-:-:S04]  /*5b70*/  MOV R7, 0x400 ;  /* 0x0000040000077802 */ /* 0x000fc80000000f00 */
[----:B0-----:R-:W-:Y:S02]  /*5b80*/  LEA R19, R8, R7, 0x18 ;  /* 0x0000000708137211 */ /* 0x001fe400078ec0ff */
[----:B------:R-:W-:Y:S01]  /*5b90*/  SHF.L.U32 R7, R3, 0x1f, RZ ;  /* 0x0000001f03077819 */ /* 0x000fe200000006ff */
[----:B------:R-:W0:Y:S02]  /*5ba0*/  @!P2 LDC R8, c[0x0][0x500] ;  /* 0x00014000ff08ab82 */ /* 0x000e240000000800 */
[----:B------:R-:W-:-:S04]  /*5bb0*/  IMAD R18, R6, 0x8, R19 ;  /* 0x0000000806127824 */ /* 0x000fc800078e0213 */
[----:B------:R-:W1:Y:S02]  /*5bc0*/  SYNCS.PHASECHK.TRANS64.TRYWAIT P1, [R18+URZ+0x18], R7 ;  /* 0x00001807120075a7 */ /* 0x000e64000802017f */
[----:B-1----:R-:W-:Y:S05]  /*5bd0*/  @!P1 BRA `(.L_x_109) ;  /* 0x0000000c00589947 */ /* 0x002fea0003800000 */
.L_x_128:
[----:B-1----:R-:W-:Y:S01]  /*5be0*/  PRMT R7, R16, 0x9910, RZ ;  /* 0x0000991010077816 */ /* 0x002fe200000000ff */
[----:B0-----:R0:W-:Y:S03]  /*5bf0*/  @!P2 SYNCS.ARRIVE.TRANS64 RZ, [R18+URZ], R8 ;  /* 0x0000000812ffa9a7 */ /* 0x0011e6000800003f */
[----:B------:R-:W-:-:S13]  /*5c00*/  ISETP.NE.AND P1, PT, R7, 0x2, PT ;  /* 0x000000020700780c */ /* 0x000fda0003f25270 */
[----:B0-----:R-:W-:Y:S05]  /*5c10*/  @P1 BRA `(.L_x_110) ;  /* 0x0000000000041947 */ /* 0x001fea0003800000 */
[----:B------:R-:W-:Y:S01]  /*5c20*/  BPT.TRAP 0x1 ;  /* 0x000000040000795c */ /* 0x000fe20000300000 */
.L_x_110:
[----:B------:R-:W-:Y:S05]  /*5c30*/  @P0 BRA `(.L_x_111) ;  /* 0x0000000000040947 */ /* 0x000fea0003800000 */
[----:B------:R-:W-:Y:S01]  /*5c40*/  BPT.TRAP 0x1 ;  /* 0x000000040000795c */ /* 0x000fe20000300000 */
.L_x_111:
[--C-:B------:R-:W-:Y:S01]  /*5c50*/  IMAD R7, R6, 0x2000, R19.reuse ;  /* 0x0000200006077824 */ /* 0x100fe200078e0213 */
[----:B------:R-:W-:Y:S01]  /*5c60*/  R2UR UR9, R18 ;  /* 0x00000000120972ca */ /* 0x000fe200000e0000 */
[----:B------:R-:W-:Y:S01]  /*5c70*/  IMAD R19, R6, 0x1000, R19 ;  /* 0x0000100006137824 */ /* 0x000fe200078e0213 */
[----:B------:R-:W-:Y:S01]  /*5c80*/  UIADD3 UR4, UP0, UR22, 0xf0, URZ ;  /* 0x000000f016047890 */ /* 0x000fe2000ff1e03f */
[----:B------:R-:W-:Y:S01]  /*5c90*/  VIADD R2, R2, 0xffffffff ;  /* 0xffffffff02027836 */ /* 0x000fe20000000000 */
[----:B------:R-:W-:Y:S01]  /*5ca0*/  R2UR UR5, R7 ;  /* 0x00000000070572ca */ /* 0x000fe200000e0000 */
[----:B------:R-:W-:Y:S01]  /*5cb0*/  UIADD3 UR24, UP1, UR22, 0x1f0, URZ ;  /* 0x000001f016187890 */ /* 0x000fe2000ff3e03f */
[----:B------:R-:W-:Y:S01]  /*5cc0*/  R2UR UR8, R19 ;  /* 0x00000000130872ca */ /* 0x000fe200000e0000 */
[----:B------:R-:W-:Y:S01]  /*5cd0*/  VIADD R6, R6, 0x1 ;  /* 0x0000000106067836 */ /* 0x000fe20000000000 */
[----:B------:R-:W-:Y:S01]  /*5ce0*/  R2UR UR11, R14 ;  /* 0x000000000e0b72ca */ /* 0x000fe200000e0000 */
[----:B------:R-:W-:Y:S01]  /*5cf0*/  UIADD3.X UR25, URZ, UR23, URZ, UP1, !UPT ;  /* 0x000000173f197290 */ /* 0x000fe20008ffe43f */
[C---:B------:R-:W-:Y:S01]  /*5d00*/  R2UR UR10, R20.reuse ;  /* 0x00000000140a72ca */ /* 0x040fe200000e0000 */
[----:B------:R-:W-:Y:S01]  /*5d10*/  UMOV UR6, 0x0 ;  /* 0x0000000000067882 */ /* 0x000fe20000000000 */
[----:B------:R-:W-:Y:S01]  /*5d20*/  R2UR UR12, R9 ;  /* 0x00000000090c72ca */ /* 0x000fe200000e0000 */
[----:B------:R-:W-:Y:S01]  /*5d30*/  UMOV UR7, 0x10000000 ;  /* 0x1000000000077882 */ /* 0x000fe20000000000 */
[----:B------:R-:W-:Y:S01]  /*5d40*/  R2UR UR19, R17 ;  /* 0x00000000111372ca */ /* 0x000fe200000e0000 */
[----:B------:R-:W-:Y:S01]  /*5d50*/  VIADD R20, R20, 0x40 ;  /* 0x0000004014147836 */ /* 0x000fe20000000000 */
[----:B------:R-:W-:Y:S01]  /*5d60*/  ISETP.GT.AND P3, PT, R2, 0x1, PT ;  /* 0x000000010200780c */ /* 0x000fe20003f64270 */
[----:B------:R-:W-:Y:S01]  /*5d70*/  UIADD3 UR14, UR5, 0x100, URZ ;  /* 0x00000100050e7890 */ /* 0x000fe2000fffe03f */
[----:B------:R-:W-:Y:S01]  /*5d80*/  ISETP.NE.AND P1, PT, R6, 0x3, PT ;  /* 0x000000030600780c */ /* 0x000fe20003f25270 */
[----:B------:R-:W-:-:S02]  /*5d90*/  UIADD3.X UR5, URZ, UR23, URZ, UP0, !UPT ;  /* 0x000000173f057290 */ /* 0x000fc400087fe43f */
[----:B------:R-:W-:Y:S01]  /*5da0*/  UIADD3 UR15, UR8, 0x6100, URZ ;  /* 0x00006100080f7890 */ /* 0x000fe2000fffe03f */
[----:B------:R-:W-:Y:S02]  /*5db0*/  SEL R8, RZ, 0x1, P1 ;  /* 0x00000001ff087807 */ /* 0x000fe40000800000 */
[----:B------:R-:W-:Y:S01]  /*5dc0*/  UMOV UR8, UR14 ;  /* 0x0000000e00087c82 */ /* 0x000fe20008000000 */
[----:B------:R-:W-:Y:S02]  /*5dd0*/  SEL R6, R6, RZ, P1 ;  /* 0x000000ff06067207 */ /* 0x000fe40000800000 */
[----:B------:R-:W-:Y:S01]  /*5de0*/  LOP3.LUT R3, R3, R8, RZ, 0x3c, !PT ;  /* 0x0000000803037212 */ /* 0x000fe200078e3cff */
[----:B------:R0:W-:Y:S02]  /*5df0*/  UTMALDG.3D [UR8], [UR4], desc[UR6] ;  /* 0x00000608040075b4 */ /* 0x0001e40008011000 */
[----:B0-----:R-:W-:Y:S01]  /*5e00*/  UMOV UR8, UR15 ;  /* 0x0000000f00087c82 */ /* 0x001fe20008000000 */
[----:B------:R-:W-:-:S02]  /*5e10*/  UMOV UR11, UR19 ;  /* 0x00000013000b7c82 */ /* 0x000fc40008000000 */
[----:B------:R0:W-:Y:S02]  /*5e20*/  UTMALDG.3D [UR8], [UR24], desc[UR6] ;  /* 0x00000608180075b4 */ /* 0x0001e40008011000 */
[----:B0-----:R-:W-:Y:S05]  /*5e30*/  @P3 BRA `(.L_x_112) ;  /* 0xfffffffc00483947 */ /* 0x001fea000383ffff */
.L_x_108:
[----:B------:R-:W-:Y:S05]  /*5e40*/  BSYNC B1 ;  /* 0x0000000000017941 */ /* 0x000fea0003800000 */
.L_x_107:
[----:B------:R-:W-:Y:S01]  /*5e50*/  LOP3.LUT P3, RZ, R15, 0xff, RZ, 0xc0, !PT ;  /* 0x000000ff0fff7812 */ /* 0x000fe2000786c0ff */
[----:B------:R-:W-:Y:S01]  /*5e60*/  IMAD.IADD R6, R12, 0x1, R13 ;  /* 0x000000010c067824 */ /* 0x000fe200078e020d */
[----:B------:R-:W-:Y:S01]  /*5e70*/  IADD3 R0, P5, R0, UR20, RZ ;  /* 0x0000001400007c10 */ /* 0x000fe2000ffbe0ff */
[----:B------:R-:W-:Y:S01]  /*5e80*/  ULDC.64 UR4, c[0x0][0x650] ;  /* 0x0001940000047ab9 */ /* 0x000fe20000000a00 */
[----:B------:R-:W-:Y:S01]  /*5e90*/  BSSY B1, `(.L_x_113) ;  /* 0x000006c000017945 */ /* 0x000fe20003800000 */
[----:B------:R-:W-:Y:S01]  /*5ea0*/  IMAD.MOV.U32 R14, RZ, RZ, -0x1 ;  /* 0xffffffffff0e7424 */ /* 0x000fe200078e00ff */
[----:B------:R-:W-:Y:S01]  /*5eb0*/  ISETP.GT.U32.AND P1, PT, R6, 0x2, PT ;  /* 0x000000020600780c */ /* 0x000fe20003f24070 */
[----:B------:R-:W-:Y:S01]  /*5ec0*/  IMAD.MOV.U32 R17, RZ, RZ, -0x1 ;  /* 0xffffffffff117424 */ /* 0x000fe200078e00ff */
[----:B------:R-:W-:Y:S01]  /*5ed0*/  IADD3.X R5, R5, UR13, RZ, P5, !PT ;  /* 0x0000000d05057c10 */ /* 0x000fe2000affe4ff */
[----:B------:R-:W-:Y:S01]  /*5ee0*/  IMAD.MOV.U32 R9, RZ, RZ, -0x1 ;  /* 0xffffffffff097424 */ /* 0x000fe200078e00ff */
[----:B------:R-:W-:-:S02]  /*5ef0*/  ISETP.LT.U32.AND P1, PT, R12, 0x3, P1 ;  /* 0x000000030c00780c */ /* 0x000fc40000f21070 */
[----:B------:R-:W-:Y:S01]  /*5f00*/  PRMT R15, RZ, 0x7610, R15 ;  /* 0x00007610ff0f7816 */ /* 0x000fe2000000000f */
[----:B------:R-:W0:Y:S01]  /*5f10*/  @P3 S2R R3, SR_CgaCtaId ;  /* 0x0000000000033919 */ /* 0x000e220000008800 */
[----:B------:R-:W-:-:S04]  /*5f20*/  @P3 MOV R2, 0x400 ;  /* 0x0000040000023802 */ /* 0x000fc80000000f00 */
[----:B0-----:R-:W-:Y:S01]  /*5f30*/  @P3 LEA R7, R3, R2, 0x18 ;  /* 0x0000000203073211 */ /* 0x001fe200078ec0ff */
[----:B------:R-:W-:-:S03]  /*5f40*/  IMAD.WIDE.U32 R2, R6, -0x55555555, RZ ;  /* 0xaaaaaaab06027825 */ /* 0x000fc600078e00ff */
[----:B------:R0:W-:Y:S01]  /*5f50*/  @P3 SYNCS.ARRIVE.TRANS64.A1T0 RZ, [R7+URZ+0x48], RZ ;  /* 0x000048ff07ff39a7 */ /* 0x0001e2000810003f */
[----:B------:R-:W-:Y:S02]  /*5f60*/  ISETP.GE.U32.AND P3, PT, R12, 0x3, PT ;  /* 0x000000030c00780c */ /* 0x000fe40003f66070 */
[----:B------:R-:W-:Y:S02]  /*5f70*/  PRMT R2, RZ, 0x7610, R2 ;  /* 0x00007610ff027816 */ /* 0x000fe40000000002 */
[----:B0-----:R-:W-:Y:S02]  /*5f80*/  SHF.R.U32.HI R7, RZ, 0x1, R3 ;  /* 0x00000001ff077819 */ /* 0x001fe40000011603 */
[----:B------:R-:W-:Y:S02]  /*5f90*/  SEL R3, RZ, 0x1, !P1 ;  /* 0x00000001ff037807 */ /* 0x000fe40004800000 */
[----:B------:R-:W-:Y:S01]  /*5fa0*/  ISETP.GE.U32.AND P1, PT, R0, UR4, PT ;  /* 0x0000000400007c0c */ /* 0x000fe2000bf26070 */
[----:B------:R-:W-:Y:S01]  /*5fb0*/  IMAD R13, R7, -0x3, R6 ;  /* 0xfffffffd070d7824 */ /* 0x000fe200078e0206 */
[----:B------:R-:W-:-:S02]  /*5fc0*/  LOP3.LUT R10, R10, R3, RZ, 0x3c, !PT ;  /* 0x000000030a0a7212 */ /* 0x000fc400078e3cff */
[----:B------:R-:W-:Y:S02]  /*5fd0*/  ISETP.GE.U32.AND.EX P1, PT, R5, UR5, PT, P1 ;  /* 0x0000000505007c0c */ /* 0x000fe4000bf26110 */
[----:B------:R-:W-:-:S11]  /*5fe0*/  @P3 LOP3.LUT R10, R10, 0x1, R7, 0x78, !PT ;  /* 0x000000010a0a3812 */ /* 0x000fd600078e7807 */
[----:B------:R-:W-:Y:S05]  /*5ff0*/  @P1 BRA `(.L_x_114) ;  /* 0x0000000400541947 */ /* 0x000fea0003800000 */
[----:B------:R-:W-:Y:S01]  /*6000*/  ULDC.64 UR4, c[0x0][0x628] ;  /* 0x00018a0000047ab9 */ /* 0x000fe20000000a00 */
[----:B------:R-:W0:Y:S01]  /*6010*/  S2R R17, SR_CTAID.X ;  /* 0x0000000000117919 */ /* 0x000e220000002500 */
[----:B------:R-:W-:Y:S01]  /*6020*/  ISETP.NE.U32.AND P1, PT, RZ, UR4, PT ;  /* 0x00000004ff007c0c */ /* 0x000fe2000bf25070 */
[----:B------:R-:W-:Y:S01]  /*6030*/  ULDC UR7, c[0x0][0x630] ;  /* 0x00018c0000077ab9 */ /* 0x000fe20000000800 */
[----:B------:R-:W-:Y:S01]  /*6040*/  IMAD.MOV.U32 R2, RZ, RZ, R0 ;  /* 0x000000ffff027224 */ /* 0x000fe200078e0000 */
[----:B------:R-:W1:Y:S01]  /*6050*/  S2R R14, SR_CTAID.Y ;  /* 0x00000000000e7919 */ /* 0x000e620000002600 */
[----:B------:R-:W-:Y:S01]  /*6060*/  ISETP.NE.AND.EX P1, PT, RZ, UR5, PT, P1 ;  /* 0x00000005ff007c0c */ /* 0x000fe2000bf25310 */
[----:B------:R-:W-:-:S12]  /*6070*/  IMAD.MOV.U32 R3, RZ, RZ, R5 ;  /* 0x000000ffff037224 */ /* 0x000fd800078e0005 */
[----:B------:R-:W-:Y:S05]  /*6080*/  @!P1 BRA `(.L_x_115) ;  /* 0x0000000000289947 */ /* 0x000fea0003800000 */
[----:B------:R-:W-:Y:S02]  /*6090*/  ULDC UR6, c[0x0][0x634] ;  /* 0x00018d0000067ab9 */ /* 0x000fe40000000800 */
[----:B------:R-:W-:-:S05]  /*60a0*/  IADD3 R9, P1, R0, UR6, RZ ;  /* 0x0000000600097c10 */ /* 0x000fca000ff3e0ff */
[----:B------:R-:W-:-:S04]  /*60b0*/  IMAD.X R19, RZ, RZ, R5, P1 ;  /* 0x000000ffff137224 */ /* 0x000fc800008e0605 */
[----:B------:R-:W-:-:S04]  /*60c0*/  IMAD.WIDE.U32 R6, R19, UR4, RZ ;  /* 0x0000000413067c25 */ /* 0x000fc8000f8e00ff */
[----:B------:R-:W-:-:S04]  /*60d0*/  IMAD.WIDE.U32 R6, P1, R9, UR5, R6 ;  /* 0x0000000509067c25 */ /* 0x000fc8000f820006 */
[----:B------:R-:W-:-:S04]  /*60e0*/  IMAD.WIDE.U32 R8, R9, UR4, RZ ;  /* 0x0000000409087c25 */ /* 0x000fc8000f8e00ff */
[----:B------:R-:W-:Y:S01]  /*60f0*/  IMAD.X R3, RZ, RZ, RZ, P1 ;  /* 0x000000ffff037224 */ /* 0x000fe200008e06ff */
[----:B------:R-:W-:Y:S01]  /*6100*/  IADD3 RZ, P1, R9, R6, RZ ;  /* 0x0000000609ff7210 */ /* 0x000fe20007f3e0ff */
[----:B------:R-:W-:-:S04]  /*6110*/  IMAD.MOV.U32 R2, RZ, RZ, R7 ;  /* 0x000000ffff027224 */ /* 0x000fc800078e0007 */
[----:B------:R-:W-:-:S08]  /*6120*/  IMAD.WIDE.U32.X R2, R19, UR5, R2, P1 ;  /* 0x0000000513027c25 */ /* 0x000fd000088e0402 */
.L_x_115:
[--C-:B------:R-:W-:Y:S01]  /*6130*/  SHF.R.U64 R8, R2, UR7, R3.reuse ;  /* 0x0000000702087c19 */ /* 0x100fe20008001203 */
[----:B------:R-:W-:Y:S01]  /*6140*/  ULDC.64 UR4, c[0x0][0x620] ;  /* 0x0001880000047ab9 */ /* 0x000fe20000000a00 */
[----:B------:R-:W-:Y:S01]  /*6150*/  SHF.R.U32.HI R2, RZ, UR7, R3 ;  /* 0x00000007ff027c19 */ /* 0x000fe20008011603 */
[----:B------:R-:W-:Y:S01]  /*6160*/  IMAD.MOV.U32 R3, RZ, RZ, R5 ;  /* 0x000000ffff037224 */ /* 0x000fe200078e0005 */
[----:B------:R-:W-:Y:S01]  /*6170*/  IADD3 R7, P1, RZ, -R8, RZ ;  /* 0x80000008ff077210 */ /* 0x000fe20007f3e0ff */
[----:B------:R-:W2:Y:S01]  /*6180*/  LDC R22, c[0x0][0x144] ;  /* 0x00005100ff167b82 */ /* 0x000ea20000000800 */
[----:B0-----:R-:W-:Y:S01]  /*6190*/  I2FP.F32.U32 R9, R17 ;  /* 0x0000001100097245 */ /* 0x001fe20000201000 */
[----:B------:R-:W-:Y:S01]  /*61a0*/  ULDC.64 UR8, c[0x0][0x640] ;  /* 0x0001900000087ab9 */ /* 0x000fe20000000a00 */
[----:B------:R-:W-:Y:S01]  /*61b0*/  ULDC UR6, c[0x0][0x608] ;  /* 0x0001820000067ab9 */ /* 0x000fe20000000800 */
[----:B------:R-:W-:Y:S01]  /*61c0*/  IMAD.X R2, RZ, RZ, ~R2, P1 ;  /* 0x000000ffff027224 */ /* 0x000fe200008e0e02 */
[----:B------:R-:W-:-:S03]  /*61d0*/  ISETP.NE.U32.AND P1, PT, RZ, UR8, PT ;  /* 0x00000008ff007c0c */ /* 0x000fc6000bf25070 */
[----:B------:R-:W-:Y:S01]  /*61e0*/  IMAD R6, R2, UR4, RZ ;  /* 0x0000000402067c24 */ /* 0x000fe2000f8e02ff */
[----:B------:R-:W0:Y:S01]  /*61f0*/  LDC R19, c[0x0][0x148] ;  /* 0x00005200ff137b82 */ /* 0x000e220000000800 */
[----:B------:R-:W-:Y:S01]  /*6200*/  IMAD.MOV.U32 R2, RZ, RZ, R0 ;  /* 0x000000ffff027224 */ /* 0x000fe200078e0000 */
[----:B------:R-:W-:-:S03]  /*6210*/  ISETP.NE.AND.EX P1, PT, RZ, UR9, PT, P1 ;  /* 0x00000009ff007c0c */ /* 0x000fc6000bf25310 */
[----:B------:R-:W-:Y:S01]  /*6220*/  IMAD.WIDE.U32 R2, R7, UR4, R2 ;  /* 0x0000000407027c25 */ /* 0x000fe2000f8e0002 */
[----:B------:R-:W-:-:S03]  /*6230*/  ULDC UR4, c[0x0][0x150] ;  /* 0x0000540000047ab9 */ /* 0x000fc60000000800 */
[----:B------:R-:W-:Y:S02]  /*6240*/  IMAD R7, R7, UR5, R6 ;  /* 0x0000000507077c24 */ /* 0x000fe4000f8e0206 */
[----:B------:R-:W-:Y:S01]  /*6250*/  FMUL R6, R9, UR4 ;  /* 0x0000000409067c20 */ /* 0x000fe20008400000 */
[----:B------:R-:W-:Y:S01]  /*6260*/  ULDC UR4, c[0x0][0x618] ;  /* 0x0001860000047ab9 */ /* 0x000fe20000000800 */
[----:B------:R-:W-:Y:S01]  /*6270*/  ULDC UR5, c[0x0][0x154] ;  /* 0x0000550000057ab9 */ /* 0x000fe20000000800 */
[----:B------:R-:W-:-:S03]  /*6280*/  IMAD.IADD R3, R3, 0x1, R7 ;  /* 0x0000000103037824 */ /* 0x000fc600078e0207 */
[----:B------:R-:W3:Y:S02]  /*6290*/  F2I.U32.TRUNC.NTZ R6, R6 ;  /* 0x0000000600067305 */ /* 0x000ee4000020f000 */
[----:B------:R-:W-:Y:S02]  /*62a0*/  SHF.R.U64 R9, R2, UR4, R3 ;  /* 0x0000000402097c19 */ /* 0x000fe40008001203 */
[----:B-1----:R-:W-:-:S05]  /*62b0*/  I2FP.F32.U32 R2, R14 ;  /* 0x0000000e00027245 */ /* 0x002fca0000201000 */
[----:B------:R-:W-:Y:S01]  /*62c0*/  FMUL R21, R2, UR5 ;  /* 0x0000000502157c20 */ /* 0x000fe20008400000 */
[----:B------:R-:W-:Y:S01]  /*62d0*/  SHF.R.U32.HI R2, RZ, UR4, R3 ;  /* 0x00000004ff027c19 */ /* 0x000fe20008011603 */
[----:B------:R-:W-:-:S03]  /*62e0*/  ULDC UR4, c[0x0][0x658] ;  /* 0x0001960000047ab9 */ /* 0x000fc60000000800 */
[--C-:B------:R-:W-:Y:S01]  /*62f0*/  SHF.R.U64 R20, R9, UR6, R2.reuse ;  /* 0x0000000609147c19 */ /* 0x100fe20008001202 */
[----:B------:R-:W1:Y:S01]  /*6300*/  F2I.U32.TRUNC.NTZ R21, R21 ;  /* 0x0000001500157305 */ /* 0x000e62000020f000 */
[----:B------:R-:W-:Y:S01]  /*6310*/  SHF.R.U32.HI R3, RZ, UR6, R2 ;  /* 0x00000006ff037c19 */ /* 0x000fe20008011602 */
[----:B---3--:R-:W-:-:S03]  /*6320*/  IMAD.MOV R6, RZ, RZ, -R6 ;  /* 0x000000ffff067224 */ /* 0x008fc600078e0a06 */
[----:B------:R-:W-:Y:S01]  /*6330*/  SHF.R.U64 R18, R20, UR4, R3 ;  /* 0x0000000414127c19 */ /* 0x000fe20008001203 */
[----:B--2---:R-:W-:Y:S01]  /*6340*/  IMAD R17, R22, R6, R17 ;  /* 0x0000000616117224 */ /* 0x004fe200078e0211 */
[----:B------:R-:W-:-:S03]  /*6350*/  SHF.R.U32.HI R23, RZ, UR4, R3 ;  /* 0x00000004ff177c19 */ /* 0x000fc60008011603 */
[----:B------:R-:W-:Y:S02]  /*6360*/  IMAD.MOV.U32 R2, RZ, RZ, R18 ;  /* 0x000000ffff027224 */ /* 0x000fe400078e0012 */
[----:B------:R-:W-:Y:S01]  /*6370*/  IMAD.MOV.U32 R3, RZ, RZ, R23 ;  /* 0x000000ffff037224 */ /* 0x000fe200078e0017 */
[----:B------:R-:W-:Y:S06]  /*6380*/  @!P1 BRA `(.L_x_116) ;  /* 0x0000000000289947 */ /* 0x000fec0003800000 */
[----:B------:R-:W-:Y:S02]  /*6390*/  ULDC UR4, c[0x0][0x64c] ;  /* 0x0001930000047ab9 */ /* 0x000fe40000000800 */
[----:B------:R-:W-:-:S05]  /*63a0*/  IADD3 R3, P1, R18, UR4, RZ ;  /* 0x0000000412037c10 */ /* 0x000fca000ff3e0ff */
[----:B------:R-:W-:-:S04]  /*63b0*/  IMAD.X R23, RZ, RZ, R23, P1 ;  /* 0x000000ffff177224 */ /* 0x000fc800008e0617 */
[----:B------:R-:W-:-:S04]  /*63c0*/  IMAD.WIDE.U32 R6, R23, UR8, RZ ;  /* 0x0000000817067c25 */ /* 0x000fc8000f8e00ff */
[----:B------:R-:W-:-:S04]  /*63d0*/  IMAD.WIDE.U32 R6, P1, R3, UR9, R6 ;  /* 0x0000000903067c25 */ /* 0x000fc8000f820006 */
[----:B------:R-:W-:-:S04]  /*63e0*/  IMAD.WIDE.U32 R2, R3, UR8, RZ ;  /* 0x0000000803027c25 */ /* 0x000fc8000f8e00ff */
[----:B------:R-:W-:Y:S01]  /*63f0*/  IMAD.MOV.U32 R2, RZ, RZ, R7 ;  /* 0x000000ffff027224 */ /* 0x000fe200078e0007 */
[----:B------:R-:W-:Y:S01]  /*6400*/  IADD3 RZ, P3, R3, R6, RZ ;  /* 0x0000000603ff7210 */ /* 0x000fe20007f7e0ff */
[----:B------:R-:W-:-:S04]  /*6410*/  IMAD.X R3, RZ, RZ, RZ, P1 ;  /* 0x000000ffff037224 */ /* 0x000fc800008e06ff */
[----:B------:R-:W-:-:S08]  /*6420*/  IMAD.WIDE.U32.X R2, R23, UR9, R2, P3 ;  /* 0x0000000917027c25 */ /* 0x000fd000098e0402 */
.L_x_116:
[----:B------:R-:W-:Y:S01]  /*6430*/  ULDC UR4, c[0x0][0x648] ;  /* 0x0001920000047ab9 */ /* 0x000fe20000000800 */
[----:B-1----:R-:W-:Y:S01]  /*6440*/  IMAD.MOV R21, RZ, RZ, -R21 ;  /* 0x000000ffff157224 */ /* 0x002fe200078e0a15 */
[----:B------:R-:W-:Y:S01]  /*6450*/  SHF.R.U64 R3, R2, UR4, R3 ;  /* 0x0000000402037c19 */ /* 0x000fe20008001203 */
[----:B------:R-:W-:Y:S01]  /*6460*/  ULDC UR4, c[0x0][0x638] ;  /* 0x00018e0000047ab9 */ /* 0x000fe20000000800 */
[----:B------:R-:W-:Y:S01]  /*6470*/  LOP3.LUT R20, R20, UR17, RZ, 0xc0, !PT ;  /* 0x0000001114147c12 */ /* 0x000fe2000f8ec0ff */
[----:B0-----:R-:W-:Y:S01]  /*6480*/  @P4 IMAD R17, R19, R21, R14 ;  /* 0x0000001513114224 */ /* 0x001fe200078e020e */
[----:B------:R-:W-:Y:S01]  /*6490*/  ULDC UR5, c[0x0][0x610] ;  /* 0x0001840000057ab9 */ /* 0x000fe20000000800 */
[----:B------:R-:W-:Y:S02]  /*64a0*/  IMAD.MOV R7, RZ, RZ, -R3 ;  /* 0x000000ffff077224 */ /* 0x000fe400078e0a03 */
[----:B------:R-:W-:Y:S01]  /*64b0*/  IMAD R14, R3, UR18, R20 ;  /* 0x00000012030e7c24 */ /* 0x000fe2000f8e0214 */
[----:B------:R-:W-:Y:S01]  /*64c0*/  LOP3.LUT R3, R9, UR16, RZ, 0xc0, !PT ;  /* 0x0000001009037c12 */ /* 0x000fe2000f8ec0ff */
[----:B------:R-:W-:Y:S01]  /*64d0*/  IMAD R18, R7, UR4, R18 ;  /* 0x0000000407127c24 */ /* 0x000fe2000f8e0212 */
[----:B------:R-:W-:Y:S01]  /*64e0*/  ULDC UR4, c[0x0][0x600] ;  /* 0x0001800000047ab9 */ /* 0x000fe20000000800 */
[----:B------:R-:W-:-:S02]  /*64f0*/  IMAD R14, R14, UR5, R17 ;  /* 0x000000050e0e7c24 */ /* 0x000fc4000f8e0211 */
[----:B------:R-:W-:Y:S02]  /*6500*/  IMAD R3, R18, UR4, R3 ;  /* 0x0000000412037c24 */ /* 0x000fe4000f8e0203 */
[----:B------:R-:W-:Y:S02]  /*6510*/  IMAD.MOV.U32 R2, RZ, RZ, 0x1 ;  /* 0x00000001ff027424 */ /* 0x000fe400078e00ff */
[----:B------:R-:W-:Y:S01]  /*6520*/  IMAD.MOV.U32 R9, RZ, RZ, R8 ;  /* 0x000000ffff097224 */ /* 0x000fe200078e0008 */
[----:B------:R-:W-:Y:S02]  /*6530*/  SEL R17, R3, R14, !P4 ;  /* 0x0000000e03117207 */ /* 0x000fe40006000000 */
[----:B------:R-:W-:-:S07]  /*6540*/  SEL R14, R14, R3, !P4 ;  /* 0x000000030e0e7207 */ /* 0x000fce0006000000 */
.L_x_114:
[----:B------:R-:W-:Y:S05]  /*6550*/  BSYNC B1 ;  /* 0x0000000000017941 */ /* 0x000fea0003800000 */
.L_x_113:
[----:B------:R-:W-:-:S13]  /*6560*/  LOP3.LUT P1, RZ, R2, 0xff, RZ, 0xc0, !PT ;  /* 0x000000ff02ff7812 */ /* 0x000fda000782c0ff */
[----:B------:R-:W-:Y:S05]  /*6570*/  @P1 BRA `(.L_x_117) ;  /* 0xfffffff400441947 */ /* 0x000fea000383ffff */
[----:B------:R-:W-:Y:S05]  /*6580*/  BSYNC B0 ;  /* 0x0000000000007941 */ /* 0x000fea0003800000 */
.L_x_105:
[----:B------:R-:W-:-:S03]  /*6590*/  UMOV UR4, 0xffffffff ;  /* 0xffffffff00047882 */ /* 0x000fc60000000000 */
[----:B------:R-:W-:Y:S05]  /*65a0*/  BRA.DIV UR4, `(.L_x_118) ;  /* 0x0000000204f87947 */ /* 0x000fea000b800000 */
[----:B------:R-:W-:-:S13]  /*65b0*/  ELECT P0, URZ, PT ;  /* 0x00000000003f782f */ /* 0x000fda0003800000 */
.L_x_131:
[----:B------:R-:W-:Y:S04]  /*65c0*/  BSSY B0, `(.L_x_119) ;  /* 0x0000022000007945 */ /* 0x000fe80003800000 */
[----:B------:R-:W-:Y:S05]  /*65d0*/  @!P0 BRA `(.L_x_120) ;  /* 0x0000000000808947 */ /* 0x000fea0003800000 */
[----:B------:R-:W-:-:S04]  /*65e0*/  LOP3.LUT R4, R4, 0x2, RZ, 0xfc, !PT ;  /* 0x0000000204047812 */ /* 0x000fc800078efcff */
[----:B------:R-:W-:-:S13]  /*65f0*/  ISETP.NE.AND P0, PT, R4, 0x3, PT ;  /* 0x000000030400780c */ /* 0x000fda0003f05270 */
[----:B------:R-:W-:Y:S05]  /*6600*/  @!P0 BRA `(.L_x_121) ;  /* 0x0000000000048947 */ /* 0x000fea0003800000 */
[----:B------:R-:W-:Y:S01]  /*6610*/  BPT.TRAP 0x1 ;  /* 0x000000040000795c */ /* 0x000fe20000300000 */
.L_x_121:
[----:B------:R-:W0:Y:S01]  /*6620*/  S2R R3, SR_CgaCtaId ;  /* 0x0000000000037919 */ /* 0x000e220000008800 */
[----:B------:R-:W-:Y:S02]  /*6630*/  MOV R0, 0x400 ;  /* 0x0000040000007802 */ /* 0x000fe40000000f00 */
[----:B------:R-:W-:Y:S02]  /*6640*/  SHF.L.U32 R2, R10, 0x1f, RZ ;  /* 0x0000001f0a027819 */ /* 0x000fe400000006ff */
[----:B0-----:R-:W-:-:S05]  /*6650*/  LEA R0, R3, R0, 0x18 ;  /* 0x0000000003007211 */ /* 0x001fca00078ec0ff */
[----:B------:R-:W-:-:S04]  /*6660*/  VIADD R0, R0, 0x18 ;  /* 0x0000001800007836 */ /* 0x000fc80000000000 */
[C---:B------:R-:W-:Y:S02]  /*6670*/  IMAD R7, R13.reuse, 0x8, R0 ;  /* 0x000000080d077824 */ /* 0x040fe400078e0200 */
[----:B------:R-:W-:Y:S02]  /*6680*/  VIADD R13, R13, 0x1 ;  /* 0x000000010d0d7836 */ /* 0x000fe40000000000 */
[----:B------:R-:W0:Y:S03]  /*6690*/  SYNCS.PHASECHK.TRANS64.TRYWAIT P0, [R7+URZ], R2 ;  /* 0x00000002070075a7 */ /* 0x000e26000800017f */
[----:B------:R-:W-:-:S04]  /*66a0*/  ISETP.NE.AND P1, PT, R13, 0x3, PT ;  /* 0x000000030d00780c */ /* 0x000fc80003f25270 */
[----:B------:R-:W-:Y:S02]  /*66b0*/  SEL R3, RZ, 0x1, P1 ;  /* 0x00000001ff037807 */ /* 0x000fe40000800000 */
[----:B------:R-:W-:Y:S02]  /*66c0*/  SEL R13, R13, RZ, P1 ;  /* 0x000000ff0d0d7207 */ /* 0x000fe40000800000 */
[----:B------:R-:W-:-:S03]  /*66d0*/  LOP3.LUT R9, R10, R3, RZ, 0x3c, !PT ;  /* 0x000000030a097212 */ /* 0x000fc600078e3cff */
[----:B------:R-:W-:Y:S01]  /*66e0*/  IMAD R6, R13, 0x8, R0 ;  /* 0x000000080d067824 */ /* 0x000fe200078e0200 */
[----:B------:R-:W-:Y:S01]  /*66f0*/  SHF.L.U32 R5, R9, 0x1f, RZ ;  /* 0x0000001f09057819 */ /* 0x000fe200000006ff */
[----:B0-----:R-:W-:Y:S06]  /*6700*/  @!P0 BRA `(.L_x_122) ;  /* 0x0000000000c48947 */ /* 0x001fec0003800000 */
.L_x_132:
[----:B------:R-:W1:Y:S01]  /*6710*/  SYNCS.PHASECHK.TRANS64.TRYWAIT P0, [R6+URZ], R5 ;  /* 0x00000005060075a7 */ /* 0x000e62000800017f */
[----:B0-----:R-:W-:-:S05]  /*6720*/  VIADD R2, R13, 0x1 ;  /* 0x000000010d027836 */ /* 0x001fca0000000000 */
[----:B------:R-:W-:-:S04]  /*6730*/  ISETP.NE.AND P1, PT, R2, 0x3, PT ;  /* 0x000000030200780c */ /* 0x000fc80003f25270 */
[----:B------:R-:W-:Y:S02]  /*6740*/  SEL R4, RZ, 0x1, P1 ;  /* 0x00000001ff047807 */ /* 0x000fe40000800000 */
[----:B------:R-:W-:Y:S02]  /*6750*/  SEL R3, R2, RZ, P1 ;  /* 0x000000ff02037207 */ /* 0x000fe40000800000 */
[----:B------:R-:W-:Y:S01]  /*6760*/  LOP3.LUT R4, R9, R4, RZ, 0x3c, !PT ;  /* 0x0000000409047212 */ /* 0x000fe200078e3cff */
[----:B-1----:R-:W-:Y:S06]  /*6770*/  @!P0 BRA `(.L_x_123) ;  /* 0x0000000000bc8947 */ /* 0x002fec0003800000 */
.L_x_133:
[----:B------:R-:W-:Y:S01]  /*6780*/  IMAD R3, R3, 0x8, R0 ;  /* 0x0000000803037824 */ /* 0x000fe200078e0200 */
[----:B------:R-:W-:-:S07]  /*6790*/  SHF.L.U32 R0, R4, 0x1f, RZ ;  /* 0x0000001f04007819 */ /* 0x000fce00000006ff */
.L_x_124:
[----:B-1----:R1:W2:Y:S02]  /*67a0*/  SYNCS.PHASECHK.TRANS64.TRYWAIT P0, [R3+URZ], R0 ;  /* 0x00000000030075a7 */ /* 0x0022a4000800017f */
[----:B--2---:R-:W-:Y:S05]  /*67b0*/  @!P0 NANOSLEEP.SYNCS 0x989680 ;  /* 0x009896800000895d */ /* 0x004fea0003900000 */
[----:B------:R-:W2:Y:S02]  /*67c0*/  @!P0 SYNCS.PHASECHK.TRANS64 P0, [R3+URZ], R0 ;  /* 0x00000000030085a7 */ /* 0x000ea4000800007f */
[----:B--2---:R-:W-:Y:S05]  /*67d0*/  @!P0 BRA `(.L_x_124) ;  /* 0xfffffffc00f08947 */ /* 0x004fea000383ffff */
.L_x_120:
[----:B------:R-:W-:Y:S05]  /*67e0*/  BSYNC B0 ;  /* 0x0000000000007941 */ /* 0x000fea0003800000 */
.L_x_119:
[----:B------:R-:W-:Y:S05]  /*67f0*/  EXIT ;  /* 0x000000000000794d */ /* 0x000fea0003800000 */
.L_x_17:
[----:B-1----:R-:W-:-:S04]  /*6800*/  IMAD.U32 R7, RZ, RZ, UR6 ;  /* 0x00000006ff077e24 */ /* 0x002fc8000f8e00ff */
[----:B------:R1:W3:Y:S03]  /*6810*/  SYNCS.PHASECHK.TRANS64.TRYWAIT P0, [R7+URZ], R6 ;  /* 0x00000006070075a7 */ /* 0x0002e6000800017f */
[----:B---3--:R-:W-:Y:S05]  /*6820*/  @!P0 NANOSLEEP.SYNCS 0x989680 ;  /* 0x009896800000895d */ /* 0x008fea0003900000 */
[----:B------:R-:W3:Y:S02]  /*6830*/  @!P0 SYNCS.PHASECHK.TRANS64 P0, [R7+URZ], R6 ;  /* 0x00000006070085a7 */ /* 0x000ee4000800007f */
[----:B---3--:R-:W-:Y:S05]  /*6840*/  @!P0 BRA `(.L_x_17) ;  /* 0xfffffffc00ec8947 */ /* 0x008fea000383ffff */
[----:B------:R-:W-:Y:S05]  /*6850*/  BRA `(.L_x_16) ;  /* 0xffffffa800bc7947 */ /* 0x000fea000383ffff */
.L_x_23:
[----:B-1----:R-:W-:-:S04]  /*6860*/  IMAD.U32 R8, RZ, RZ, UR12 ;  /* 0x0000000cff087e24 */ /* 0x002fc8000f8e00ff */
[----:B------:R1:W3:Y:S03]  /*6870*/  SYNCS.PHASECHK.TRANS64.TRYWAIT P0, [R8+URZ], R7 ;  /* 0x00000007080075a7 */ /* 0x0002e6000800017f */
[----:B---3--:R-:W-:Y:S05]  /*6880*/  @!P0 NANOSLEEP.SYNCS 0x989680 ;  /* 0x009896800000895d */ /* 0x008fea0003900000 */
[----:B------:R-:W3:Y:S02]  /*6890*/  @!P0 SYNCS.PHASECHK.TRANS64 P0, [R8+URZ], R7 ;  /* 0x00000007080085a7 */ /* 0x000ee4000800007f */
[----:B---3--:R-:W-:Y:S05]  /*68a0*/  @!P0 BRA `(.L_x_23) ;  /* 0xfffffffc00ec8947 */ /* 0x008fea000383ffff */
[----:B------:R-:W-:Y:S05]  /*68b0*/  BRA `(.L_x_22) ;  /* 0xffffffb000407947 */ /* 0x000fea000383ffff */
.L_x_106:
[----:B------:R-:W-:Y:S01]  /*68c0*/  BSSY B1, `(.L_x_125) ;  /* 0x0000006000017945 */ /* 0x000fe20003800000 */
[----:B------:R-:W-:-:S07]  /*68d0*/  IMAD.MOV.U32 R2, RZ, RZ, -0x1 ;  /* 0xffffffffff027424 */ /* 0x000fce00078e00ff */
[----:B------:R-:W-:Y:S05]  /*68e0*/  WARPSYNC.COLLECTIVE R2, `(.L_x_126) ;  /* 0x00000000020c7348 */ /* 0x000fea0003c00000 */
[----:B------:R-:W-:Y:S02]  /*68f0*/  ELECT P1, UR62, PT ;  /* 0x00000000003e782f */ /* 0x000fe40003820000 */
[----:B------:R-:W-:Y:S01]  /*6900*/  MOV R2, UR62 ;  /* 0x0000003e00027c02 */ /* 0x000fe20008000f00 */
[----:B------:R-:W-:Y:S10]  /*6910*/  ENDCOLLECTIVE ;  /* 0x000000000000791b */ /* 0x000ff40003800000 */
.L_x_126:
[----:B------:R-:W-:Y:S05]  /*6920*/  BSYNC B1 ;  /* 0x0000000000017941 */ /* 0x000fea0003800000 */
.L_x_125:
[----:B------:R-:W-:Y:S05]  /*6930*/  BRA `(.L_x_127) ;  /* 0xfffffff000607947 */ /* 0x000fea000383ffff */
.L_x_109:
[----:B-1----:R1:W2:Y:S02]  /*6940*/  SYNCS.PHASECHK.TRANS64.TRYWAIT P1, [R18+URZ+0x18], R7 ;  /* 0x00001807120075a7 */ /* 0x0022a4000802017f */
[----:B--2---:R-:W-:Y:S05]  /*6950*/  @!P1 NANOSLEEP.SYNCS 0x989680 ;  /* 0x009896800000995d */ /* 0x004fea0003900000 */
[----:B------:R-:W2:Y:S02]  /*6960*/  @!P1 SYNCS.PHASECHK.TRANS64 P1, [R18+URZ+0x18], R7 ;  /* 0x00001807120095a7 */ /* 0x000ea4000802007f */
[----:B--2---:R-:W-:Y:S05]  /*6970*/  @!P1 BRA `(.L_x_109) ;  /* 0xfffffffc00f09947 */ /* 0x004fea000383ffff */
[----:B------:R-:W-:Y:S05]  /*6980*/  BRA `(.L_x_128) ;  /* 0xfffffff000947947 */ /* 0x000fea000383ffff */
.L_x_118:
[----:B------:R-:W-:Y:S01]  /*6990*/  BSSY B0, `(.L_x_129) ;  /* 0x0000006000007945 */ /* 0x000fe20003800000 */
[----:B------:R-:W-:-:S07]  /*69a0*/  IMAD.MOV.U32 R2, RZ, RZ, -0x1 ;  /* 0xffffffffff027424 */ /* 0x000fce00078e00ff */
[----:B------:R-:W-:Y:S05]  /*69b0*/  WARPSYNC.COLLECTIVE R2, `(.L_x_130) ;  /* 0x00000000020c7348 */ /* 0x000fea0003c00000 */
[----:B------:R-:W-:Y:S02]  /*69c0*/  ELECT P1, UR62, PT ;  /* 0x00000000003e782f */ /* 0x000fe40003820000 */
[----:B------:R-:W-:Y:S01]  /*69d0*/  MOV R2, UR62 ;  /* 0x0000003e00027c02 */ /* 0x000fe20008000f00 */
[----:B------:R-:W-:Y:S10]  /*69e0*/  ENDCOLLECTIVE ;  /* 0x000000000000791b */ /* 0x000ff40003800000 */
.L_x_130:
[----:B------:R-:W-:Y:S05]  /*69f0*/  BSYNC B0 ;  /* 0x0000000000007941 */ /* 0x000fea0003800000 */
.L_x_129:
[----:B------:R-:W-:Y:S01]  /*6a00*/  PLOP3.LUT P0, PT, P1, PT, PT, 0x80, 0x0 ;  /* 0x000000000000781c */ /* 0x000fe20000f0f070 */
[----:B------:R-:W-:-:S12]  /*6a10*/  BRA `(.L_x_131) ;  /* 0xfffffff800e87947 */ /* 0x000fd8000383ffff */
.L_x_122:
[----:B0-----:R0:W1:Y:S02]  /*6a20*/  SYNCS.PHASECHK.TRANS64.TRYWAIT P0, [R7+URZ], R2 ;  /* 0x00000002070075a7 */ /* 0x001064000800017f */
[----:B-1----:R-:W-:Y:S05]  /*6a30*/  @!P0 NANOSLEEP.SYNCS 0x989680 ;  /* 0x009896800000895d */ /* 0x002fea0003900000 */
[----:B------:R-:W1:Y:S02]  /*6a40*/  @!P0 SYNCS.PHASECHK.TRANS64 P0, [R7+URZ], R2 ;  /* 0x00000002070085a7 */ /* 0x000e64000800007f */
[----:B-1----:R-:W-:Y:S05]  /*6a50*/  @!P0 BRA `(.L_x_122) ;  /* 0xfffffffc00f08947 */ /* 0x002fea000383ffff */
[----:B------:R-:W-:Y:S05]  /*6a60*/  BRA `(.L_x_132) ;  /* 0xfffffffc00287947 */ /* 0x000fea000383ffff */
.L_x_123:
[----:B0-----:R0:W1:Y:S02]  /*6a70*/  SYNCS.PHASECHK.TRANS64.TRYWAIT P0, [R6+URZ], R5 ;  /* 0x00000005060075a7 */ /* 0x001064000800017f */
[----:B-1----:R-:W-:Y:S05]  /*6a80*/  @!P0 NANOSLEEP.SYNCS 0x989680 ;  /* 0x009896800000895d */ /* 0x002fea0003900000 */
[----:B------:R-:W1:Y:S02]  /*6a90*/  @!P0 SYNCS.PHASECHK.TRANS64 P0, [R6+URZ], R5 ;  /* 0x00000005060085a7 */ /* 0x000e64000800007f */
[----:B-1----:R-:W-:Y:S05]  /*6aa0*/  @!P0 BRA `(.L_x_123) ;  /* 0xfffffffc00f08947 */ /* 0x002fea000383ffff */
[----:B------:R-:W-:Y:S05]  /*6ab0*/  BRA `(.L_x_133) ;  /* 0xfffffffc00307947 */ /* 0x000fea000383ffff */
.L_x_134:
[----:B------:R-:W-:-:S00]  /*6ac0*/  BRA `(.L_x_134) ;  /* 0xfffffffc00fc7947 */ /* 0x000fc0000383ffff */
[----:B------:R-:W-:-:S00]  /*6ad0*/  NOP ;  /* 0x0000000000007918 */ /* 0x000fc00000000000 */
        /* <DEDUP_REMOVED lines=10> */
.L_x_135:


//--------------------- .nv.shared._ZN7cutlass13device_kernelINS_4gemm6kernel13GemmUniversalIN4cute5tupleIJiiiiEEENS1_10collective13CollectiveMmaINS1_37MainloopSm90TmaGmmaWarpSpecializedFP8ILi3ENS5_IJNS4_1CILi1EEESB_SB_EEENS1_35KernelTmaWarpSpecializedCooperativeEEENS5_IJNSA_ILi128EEENSA_ILi64EEESG_EEENS_12float_e4m3_tENS5_IJlSB_lEEESI_SJ_NS4_8TiledMMAINS4_8MMA_AtomIJNS4_4SM904GMMA30MMA_64x64x32_F32E4M3E4M3_SS_TNILNSN_7ScaleInE1ELSP_1EEEEEENS4_6LayoutINS5_IJNSA_ILi2EEESB_SB_EEENS5_IJSB_NSA_ILi0EEESV_EEEEENS5_IJNS4_10UnderscoreESY_SY_EEEEENS4_13SM90_TMA_LOADENS4_14ComposedLayoutINS4_7SwizzleILi2ELi4ELi3EEENS4_18smem_ptr_flag_bitsILi8EEENSS_INS5_IJNSA_ILi8EEESG_EEENS5_IJSG_SB_EEEEEEEvNS4_8identityES11_S1B_vS1C_EENS_8epilogue10collective6detail29Sm90TmaWarpSpecializedAdapterINS1F_15DefaultEpilogueISI_SJ_SJ_NS1E_6thread17LinearCombinationISI_Li1EffLNS1J_9ScaleType4KindE0ELNS_15FloatRoundStyleE2ESI_EENS1_15EpilogueDefaultEEEEEvvEEEEvNT_6ParamsE --------------------------
	.section	.nv.shared._ZN7cutlass13device_kernelINS_4gemm6kernel13GemmUniversalIN4cute5tupleIJiiiiEEENS1_10collective13CollectiveMmaINS1_37MainloopSm90TmaGmmaWarpSpecializedFP8ILi3ENS5_IJNS4_1CILi1EEESB_SB_EEENS1_35KernelTmaWarpSpecializedCooperativeEEENS5_IJNSA_ILi128EEENSA_ILi64EEESG_EEENS_12float_e4m3_tENS5_IJlSB_lEEESI_SJ_NS4_8TiledMMAINS4_8MMA_AtomIJNS4_4SM904GMMA30MMA_64x64x32_F32E4M3E4M3_SS_TNILNSN_7ScaleInE1ELSP_1EEEEEENS4_6LayoutINS5_IJNSA_ILi2EEESB_SB_EEENS5_IJSB_NSA_ILi0EEESV_EEEEENS5_IJNS4_10UnderscoreESY_SY_EEEEENS4_13SM90_TMA_LOADENS4_14ComposedLayoutINS4_7SwizzleILi2ELi4ELi3EEENS4_18smem_ptr_flag_bitsILi8EEENSS_INS5_IJNSA_ILi8EEESG_EEENS5_IJSG_SB_EEEEEEEvNS4_8identityES11_S1B_vS1C_EENS_8epilogue10collective6detail29Sm90TmaWarpSpecializedAdapterINS1F_15DefaultEpilogueISI_SJ_SJ_NS1E_6thread17LinearCombinationISI_Li1EffLNS1J_9ScaleType4KindE0ELNS_15FloatRoundStyleE2ESI_EENS1_15EpilogueDefaultEEEEEvvEEEEvNT_6ParamsE,"aw",@nobits
	.sectionflags	@""
	.align	16
	.zero		1024


//--------------------- .nv.shared.reserved.0     --------------------------
	.section	.nv.shared.reserved.0,"aw",@nobits
	.weak		__nv_reservedSMEM_offset_0_alias
	.size		__nv_reservedSMEM_offset_0_alias, 0, 0
	.other		__nv_reservedSMEM_offset_0_alias,@"STO_CUDA_RESERVED_SHARED STV_DEFAULT"
__nv_reservedSMEM_offset_0_alias:
	.zero		0


//--------------------- .nv.global                --------------------------
	.section	.nv.global,"aw",@nobits
.nv.global:
	.type		_ZN40_INTERNAL_06492b7b_4_k_cu_023c25eb_209124cute1_E,@object
	.size		_ZN40_INTERNAL_06492b7b_4_k_cu_023c25eb_209124cute1_E,(_ZN40_INTERNAL_06492b7b_4_k_cu_023c25eb_209124cuda3std3__45__cpo6cbeginE - _ZN40_INTERNAL_06492b7b_4_k_cu_023c25eb_209124cute1_E)
_ZN40_INTERNAL_06492b7b_4_k_cu_023c25eb_209124cute1_E:
	.zero		1
	.type		_ZN40_INTERNAL_06492b7b_4_k_cu_023c25eb_209124cuda3std3__45__cpo6cbeginE,@object
	.size		_ZN40_INTERNAL_06492b7b_4_k_cu_023c25eb_209124cuda3std3__45__cpo6cbeginE,(_ZN40_INTERNAL_06492b7b_4_k_cu_023c25eb_209124cuda3std3__48in_placeE - _ZN40_INTERNAL_06492b7b_4_k_cu_023c25eb_209124cuda3std3__45__cpo6cbeginE)
_ZN40_INTERNAL_06492b7b_4_k_cu_023c25eb_209124cuda3std3__45__cpo6cbeginE:
	.zero		1
	.type		_ZN40_INTERNAL_06492b7b_4_k_cu_023c25eb_209124cuda3std3__48in_placeE,@object
	.size		_ZN40_INTERNAL_06492b7b_4_k_cu_023c25eb_209124cuda3std3__48in_placeE,(_ZN40_INTERNAL_06492b7b_4_k_cu_023c25eb_209124cuda3std6ranges3__45__cpo9iter_moveE - _ZN40_INTERNAL_06492b7b_4_k_cu_023c25eb_209124cuda3std3__48in_placeE)
_ZN40_INTERNAL_06492b7b_4_k_cu_023c25eb_209124cuda3std3__48in_placeE:
	.zero		1
	.type		_ZN40_INTERNAL_06492b7b_4_k_cu_023c25eb_209124cuda3std6ranges3__45__cpo9iter_moveE,@object
	.size		_ZN40_INTERNAL_06492b7b_4_k_cu_023c25eb_209124cuda3std6ranges3__45__cpo9iter_moveE,(_ZN40_INTERNAL_06492b7b_4_k_cu_023c25eb_209124cuda3std3__45__cpo5beginE - _ZN40_INTERNAL_06492b7b_4_k_cu_023c25eb_209124cuda3std6ranges3__45__cpo9iter_moveE)
_ZN40_INTERNAL_06492b7b_4_k_cu_023c25eb_209124cuda3std6ranges3__45__cpo9iter_moveE:
	.zero		1
	.type		_ZN40_INTERNAL_06492b7b_4_k_cu_023c25eb_209124cuda3std3__45__cpo5beginE,@object
	.size		_ZN40_INTERNAL_06492b7b_4_k_cu_023c25eb_209124cuda3std3__45__cpo5beginE,(_ZN40_INTERNAL_06492b7b_4_k_cu_023c25eb_209124cuda3std3__442_GLOBAL__N__06492b7b_4_k_cu_023c25eb_209126ignoreE - _ZN40_INTERNAL_06492b7b_4_k_cu_023c25eb_209124cuda3std3__45__cpo5beginE)
_ZN40_INTERNAL_06492b7b_4_k_cu_023c25eb_209124cuda3std3__45__cpo5beginE:
	.zero		1
	.type		_ZN40_INTERNAL_06492b7b_4_k_cu_023c25eb_209124cuda3std3__442_GLOBAL__N__06492b7b_4_k_cu_023c25eb_209126ignoreE,@object
	.size		_ZN40_INTERNAL_06492b7b_4_k_cu_023c25eb_209124cuda3std3__442_GLOBAL__N__06492b7b_4_k_cu_023c25eb_209126ignoreE,(_ZN40_INTERNAL_06492b7b_4_k_cu_023c25eb_209124cute7productE - _ZN40_INTERNAL_06492b7b_4_k_cu_023c25eb_209124cuda3std3__442_GLOBAL__N__06492b7b_4_k_cu_023c25eb_209126ignoreE)
_ZN40_INTERNAL_06492b7b_4_k_cu_023c25eb_209124cuda3std3__442_GLOBAL__N__06492b7b_4_k_cu_023c25eb_209126ignoreE:
	.zero		1
	.type		_ZN40_INTERNAL_06492b7b_4_k_cu_023c25eb_209124cute7productE,@object
	.size		_ZN40_INTERNAL_06492b7b_4_k_cu_023c25eb_209124cute7productE,(_ZN40_INTERNAL_06492b7b_4_k_cu_023c25eb_209124cuda3std3__45__cpo3endE - _ZN40_INTERNAL_06492b7b_4_k_cu_023c25eb_209124cute7productE)
_ZN40_INTERNAL_06492b7b_4_k_cu_023c25eb_209124cute7productE:
	.zero		1
	.type		_ZN40_INTERNAL_06492b7b_4_k_cu_023c25eb_209124cuda3std3__45__cpo3endE,@object
	.size		_ZN40_INTERNAL_06492b7b_4_k_cu_023c25eb_209124cuda3std3__45__cpo3endE,(_ZN40_INTERNAL_06492b7b_4_k_cu_023c25eb_209124cuda3std3__419piecewise_constructE - _ZN40_INTERNAL_06492b7b_4_k_cu_023c25eb_209124cuda3std3__45__cpo3endE)
_ZN40_INTERNAL_06492b7b_4_k_cu_023c25eb_209124cuda3std3__45__cpo3endE:
	.zero		1
	.type		_ZN40_INTERNAL_06492b7b_4_k_cu_023c25eb_209124cuda3std3__419piecewise_constructE,@object
	.size		_ZN40_INTERNAL_06492b7b_4_k_cu_023c25eb_209124cuda3std3__419piecewise_constructE,(_ZN40_INTERNAL_06492b7b_4_k_cu_023c25eb_209124cuda3std3__45__cpo4cendE - _ZN40_INTERNAL_06492b7b_4_k_cu_023c25eb_209124cuda3std3__419piecewise_constructE)
_ZN40_INTERNAL_06492b7b_4_k_cu_023c25eb_209124cuda3std3__419piecewise_constructE:
	.zero		1
	.type		_ZN40_INTERNAL_06492b7b_4_k_cu_023c25eb_209124cuda3std3__45__cpo4cendE,@object
	.size		_ZN40_INTERNAL_06492b7b_4_k_cu_023c25eb_209124cuda3std3__45__cpo4cendE,(_ZN40_INTERNAL_06492b7b_4_k_cu_023c25eb_209124cuda3std6ranges3__45__cpo4swapE - _ZN40_INTERNAL_06492b7b_4_k_cu_023c25eb_209124cuda3std3__45__cpo4cendE)
_ZN40_INTERNAL_06492b7b_4_k_cu_023c25eb_209124cuda3std3__45__cpo4cendE:
	.zero		1
	.type		_ZN40_INTERNAL_06492b7b_4_k_cu_023c25eb_209124cuda3std6ranges3__45__cpo4swapE,@object
	.size		_ZN40_INTERNAL_06492b7b_4_k_cu_023c25eb_209124cuda3std6ranges3__45__cpo4swapE,(.L_7 - _ZN40_INTERNAL_06492b7b_4_k_cu_023c25eb_209124cuda3std6ranges3__45__cpo4swapE)
_ZN40_INTERNAL_06492b7b_4_k_cu_023c25eb_209124cuda3std6ranges3__45__cpo4swapE:
	.zero		1
.L_7:


//--------------------- .nv.constant0._ZN7cutlass13device_kernelINS_4gemm6kernel13GemmUniversalIN4cute5tupleIJiiiiEEENS1_10collective13CollectiveMmaINS1_37MainloopSm90TmaGmmaWarpSpecializedFP8ILi3ENS5_IJNS4_1CILi1EEESB_SB_EEENS1_35KernelTmaWarpSpecializedCooperativeEEENS5_IJNSA_ILi128EEENSA_ILi64EEESG_EEENS_12float_e4m3_tENS5_IJlSB_lEEESI_SJ_NS4_8TiledMMAINS4_8MMA_AtomIJNS4_4SM904GMMA30MMA_64x64x32_F32E4M3E4M3_SS_TNILNSN_7ScaleInE1ELSP_1EEEEEENS4_6LayoutINS5_IJNSA_ILi2EEESB_SB_EEENS5_IJSB_NSA_ILi0EEESV_EEEEENS5_IJNS4_10UnderscoreESY_SY_EEEEENS4_13SM90_TMA_LOADENS4_14ComposedLayoutINS4_7SwizzleILi2ELi4ELi3EEENS4_18smem_ptr_flag_bitsILi8EEENSS_INS5_IJNSA_ILi8EEESG_EEENS5_IJSG_SB_EEEEEEEvNS4_8identityES11_S1B_vS1C_EENS_8epilogue10collective6detail29Sm90TmaWarpSpecializedAdapterINS1F_15DefaultEpilogueISI_SJ_SJ_NS1E_6thread17LinearCombinationISI_Li1EffLNS1J_9ScaleType4KindE0ELNS_15FloatRoundStyleE2ESI_EENS1_15EpilogueDefaultEEEEEvvEEEEvNT_6ParamsE --------------------------
	.section	.nv.constant0._ZN7cutlass13device_kernelINS_4gemm6kernel13GemmUniversalIN4cute5tupleIJiiiiEEENS1_10collective13CollectiveMmaINS1_37MainloopSm90TmaGmmaWarpSpecializedFP8ILi3ENS5_IJNS4_1CILi1EEESB_SB_EEENS1_35KernelTmaWarpSpecializedCooperativeEEENS5_IJNSA_ILi128EEENSA_ILi64EEESG_EEENS_12float_e4m3_tENS5_IJlSB_lEEESI_SJ_NS4_8TiledMMAINS4_8MMA_AtomIJNS4_4SM904GMMA30MMA_64x64x32_F32E4M3E4M3_SS_TNILNSN_7ScaleInE1ELSP_1EEEEEENS4_6LayoutINS5_IJNSA_ILi2EEESB_SB_EEENS5_IJSB_NSA_ILi0EEESV_EEEEENS5_IJNS4_10UnderscoreESY_SY_EEEEENS4_13SM90_TMA_LOADENS4_14ComposedLayoutINS4_7SwizzleILi2ELi4ELi3EEENS4_18smem_ptr_flag_bitsILi8EEENSS_INS5_IJNSA_ILi8EEESG_EEENS5_IJSG_SB_EEEEEEEvNS4_8identityES11_S1B_vS1C_EENS_8epilogue10collective6detail29Sm90TmaWarpSpecializedAdapterINS1F_15DefaultEpilogueISI_SJ_SJ_NS1E_6thread17LinearCombinationISI_Li1EffLNS1J_9ScaleType4KindE0ELNS_15FloatRoundStyleE2ESI_EENS1_15EpilogueDefaultEEEEEvvEEEEvNT_6ParamsE,"a",@progbits
	.sectionflags	@""
	.align	4
.nv.constant0._ZN7cutlass13device_kernelINS_4gemm6kernel13GemmUniversalIN4cute5tupleIJiiiiEEENS1_10collective13CollectiveMmaINS1_37MainloopSm90TmaGmmaWarpSpecializedFP8ILi3ENS5_IJNS4_1CILi1EEESB_SB_EEENS1_35KernelTmaWarpSpecializedCooperativeEEENS5_IJNSA_ILi128EEENSA_ILi64EEESG_EEENS_12float_e4m3_tENS5_IJlSB_lEEESI_SJ_NS4_8TiledMMAINS4_8MMA_AtomIJNS4_4SM904GMMA30MMA_64x64x32_F32E4M3E4M3_SS_TNILNSN_7ScaleInE1ELSP_1EEEEEENS4_6LayoutINS5_IJNSA_ILi2EEESB_SB_EEENS5_IJSB_NSA_ILi0EEESV_EEEEENS5_IJNS4_10UnderscoreESY_SY_EEEEENS4_13SM90_TMA_LOADENS4_14ComposedLayoutINS4_7SwizzleILi2ELi4ELi3EEENS4_18smem_ptr_flag_bitsILi8EEENSS_INS5_IJNSA_ILi8EEESG_EEENS5_IJSG_SB_EEEEEEEvNS4_8identityES11_S1B_vS1C_EENS_8epilogue10collective6detail29Sm90TmaWarpSpecializedAdapterINS1F_15DefaultEpilogueISI_SJ_SJ_NS1E_6thread17LinearCombinationISI_Li1EffLNS1J_9ScaleType4KindE0ELNS_15FloatRoundStyleE2ESI_EENS1_15EpilogueDefaultEEEEEvvEEEEvNT_6ParamsE:
	.zero		1664


//--------------------- SYMBOLS --------------------------

	.type		.nv.reservedSmem.offset0,@object
	.size		.nv.reservedSmem.offset0,0x4
